//
// Generated by NVIDIA NVVM Compiler
//
// Compiler Build ID: CL-36424714
// Cuda compilation tools, release 13.0, V13.0.88
// Based on NVVM 20.0.0
//

.version 9.0
.target sm_100
.address_size 64

	// .globl	_Z11spectrogramPK7ComplexPfi
.extern .shared .align 16 .b8 s_data[];
.global .align 4 .b8 __cudart_i2opi_f[24] = {65, 144, 67, 60, 153, 149, 98, 219, 192, 221, 52, 245, 209, 87, 39, 252, 41, 21, 68, 78, 110, 131, 249, 162};

.visible .entry _Z11spectrogramPK7ComplexPfi(
	.param .u64 .ptr .align 1 _Z11spectrogramPK7ComplexPfi_param_0,
	.param .u64 .ptr .align 1 _Z11spectrogramPK7ComplexPfi_param_1,
	.param .u32 _Z11spectrogramPK7ComplexPfi_param_2
)
{
	.reg .pred 	%p<2>;
	.reg .b32 	%r<6>;
	.reg .b32 	%f<5>;
	.reg .b64 	%rd<9>;

	ld.param.u64 	%rd1, [_Z11spectrogramPK7ComplexPfi_param_0];
	ld.param.u64 	%rd2, [_Z11spectrogramPK7ComplexPfi_param_1];
	ld.param.u32 	%r2, [_Z11spectrogramPK7ComplexPfi_param_2];
	mov.u32 	%r3, %ctaid.x;
	mov.u32 	%r4, %ntid.x;
	mov.u32 	%r5, %tid.x;
	mad.lo.s32 	%r1, %r3, %r4, %r5;
	setp.ge.s32 	%p1, %r1, %r2;
	@%p1 bra 	$L__BB0_2;
	cvta.to.global.u64 	%rd3, %rd1;
	cvta.to.global.u64 	%rd4, %rd2;
	mul.wide.s32 	%rd5, %r1, 8;
	add.s64 	%rd6, %rd3, %rd5;
	ld.global.f32 	%f1, [%rd6];
	ld.global.f32 	%f2, [%rd6+4];
	mul.f32 	%f3, %f2, %f2;
	fma.rn.f32 	%f4, %f1, %f1, %f3;
	mul.wide.s32 	%rd7, %r1, 4;
	add.s64 	%rd8, %rd4, %rd7;
	st.global.f32 	[%rd8], %f4;
$L__BB0_2:
	ret;

}
	// .globl	_Z10stftkernelPKfS0_P7Complexiiii
.visible .entry _Z10stftkernelPKfS0_P7Complexiiii(
	.param .u64 .ptr .align 1 _Z10stftkernelPKfS0_P7Complexiiii_param_0,
	.param .u64 .ptr .align 1 _Z10stftkernelPKfS0_P7Complexiiii_param_1,
	.param .u64 .ptr .align 1 _Z10stftkernelPKfS0_P7Complexiiii_param_2,
	.param .u32 _Z10stftkernelPKfS0_P7Complexiiii_param_3,
	.param .u32 _Z10stftkernelPKfS0_P7Complexiiii_param_4,
	.param .u32 _Z10stftkernelPKfS0_P7Complexiiii_param_5,
	.param .u32 _Z10stftkernelPKfS0_P7Complexiiii_param_6
)
{
	.local .align 4 .b8 	__local_depot1[28];
	.reg .b64 	%SP;
	.reg .b64 	%SPL;
	.reg .pred 	%p<20>;
	.reg .b32 	%r<111>;
	.reg .b32 	%f<73>;
	.reg .b64 	%rd<50>;
	.reg .b64 	%fd<5>;

	mov.u64 	%SPL, __local_depot1;
	ld.param.u64 	%rd13, [_Z10stftkernelPKfS0_P7Complexiiii_param_0];
	ld.param.u64 	%rd14, [_Z10stftkernelPKfS0_P7Complexiiii_param_1];
	ld.param.u64 	%rd15, [_Z10stftkernelPKfS0_P7Complexiiii_param_2];
	ld.param.u32 	%r37, [_Z10stftkernelPKfS0_P7Complexiiii_param_3];
	ld.param.u32 	%r36, [_Z10stftkernelPKfS0_P7Complexiiii_param_4];
	ld.param.u32 	%r38, [_Z10stftkernelPKfS0_P7Complexiiii_param_5];
	add.u64 	%rd1, %SPL, 0;
	add.u64 	%rd2, %SPL, 0;
	mov.u32 	%r1, %ctaid.x;
	mov.u32 	%r2, %tid.x;
	mad.lo.s32 	%r3, %r38, %r1, %r2;
	setp.ge.s32 	%p1, %r3, %r37;
	mov.f32 	%f70, 0f00000000;
	@%p1 bra 	$L__BB1_2;
	cvta.to.global.u64 	%rd18, %rd13;
	cvta.to.global.u64 	%rd19, %rd14;
	mul.wide.s32 	%rd20, %r3, 4;
	add.s64 	%rd21, %rd18, %rd20;
	ld.global.f32 	%f14, [%rd21];
	mul.wide.u32 	%rd22, %r2, 4;
	add.s64 	%rd23, %rd19, %rd22;
	ld.global.f32 	%f15, [%rd23];
	mul.f32 	%f70, %f14, %f15;
$L__BB1_2:
	shl.b32 	%r39, %r2, 3;
	mov.u32 	%r40, s_data;
	add.s32 	%r4, %r40, %r39;
	mov.f32 	%f16, 0f00000000;
	st.shared.v2.f32 	[%r4], {%f70, %f16};
	bar.sync 	0;
	brev.b32 	%r41, %r36;
	bfind.shiftamt.u32 	%r5, %r41;
	add.s32 	%r42, %r5, 1;
	setp.lt.s32 	%p2, %r42, 2;
	@%p2 bra 	$L__BB1_21;
	mov.b32 	%r102, 1;
	mov.u64 	%rd34, __cudart_i2opi_f;
$L__BB1_4:
	mov.u32 	%r6, %r102;
	mov.b32 	%r44, 1;
	shl.b32 	%r45, %r44, %r6;
	shr.u32 	%r46, %r45, 1;
	add.s32 	%r47, %r46, -1;
	and.b32  	%r7, %r47, %r2;
	cvt.rn.f32.u32 	%f17, %r7;
	mul.f32 	%f18, %f17, 0fC0C90FDB;
	cvt.rn.f32.s32 	%f19, %r45;
	div.rn.f32 	%f3, %f18, %f19;
	mul.f32 	%f20, %f3, 0f3F22F983;
	cvt.rni.s32.f32 	%r110, %f20;
	cvt.rn.f32.s32 	%f21, %r110;
	fma.rn.f32 	%f22, %f21, 0fBFC90FDA, %f3;
	fma.rn.f32 	%f23, %f21, 0fB3A22168, %f22;
	fma.rn.f32 	%f72, %f21, 0fA7C234C5, %f23;
	abs.f32 	%f5, %f3;
	setp.ltu.f32 	%p3, %f5, 0f47CE4780;
	mov.u32 	%r106, %r110;
	mov.f32 	%f71, %f72;
	@%p3 bra 	$L__BB1_12;
	setp.neu.f32 	%p4, %f5, 0f7F800000;
	@%p4 bra 	$L__BB1_7;
	mov.f32 	%f26, 0f00000000;
	mul.rn.f32 	%f71, %f3, %f26;
	mov.b32 	%r106, 0;
	bra.uni 	$L__BB1_12;
$L__BB1_7:
	mov.b32 	%r9, %f3;
	shl.b32 	%r49, %r9, 8;
	or.b32  	%r10, %r49, -2147483648;
	mov.b64 	%rd48, 0;
	mov.b32 	%r103, 0;
	mov.u64 	%rd46, %rd34;
	mov.u64 	%rd47, %rd2;
$L__BB1_8:
	.pragma "nounroll";
	ld.global.nc.u32 	%r50, [%rd46];
	mad.wide.u32 	%rd26, %r50, %r10, %rd48;
	shr.u64 	%rd48, %rd26, 32;
	st.local.u32 	[%rd47], %rd26;
	add.s32 	%r103, %r103, 1;
	add.s64 	%rd47, %rd47, 4;
	add.s64 	%rd46, %rd46, 4;
	setp.ne.s32 	%p5, %r103, 6;
	@%p5 bra 	$L__BB1_8;
	shr.u32 	%r51, %r9, 23;
	st.local.u32 	[%rd2+24], %rd48;
	and.b32  	%r13, %r51, 31;
	and.b32  	%r52, %r51, 224;
	add.s32 	%r53, %r52, -128;
	shr.u32 	%r54, %r53, 5;
	mul.wide.u32 	%rd27, %r54, 4;
	sub.s64 	%rd9, %rd2, %rd27;
	ld.local.u32 	%r104, [%rd9+24];
	ld.local.u32 	%r105, [%rd9+20];
	setp.eq.s32 	%p6, %r13, 0;
	@%p6 bra 	$L__BB1_11;
	shf.l.wrap.b32 	%r104, %r105, %r104, %r13;
	ld.local.u32 	%r55, [%rd9+16];
	shf.l.wrap.b32 	%r105, %r55, %r105, %r13;
$L__BB1_11:
	shr.u32 	%r56, %r104, 30;
	shf.l.wrap.b32 	%r57, %r105, %r104, 2;
	shl.b32 	%r58, %r105, 2;
	shr.u32 	%r59, %r57, 31;
	add.s32 	%r60, %r59, %r56;
	neg.s32 	%r61, %r60;
	setp.lt.s32 	%p7, %r9, 0;
	selp.b32 	%r106, %r61, %r60, %p7;
	xor.b32  	%r62, %r57, %r9;
	shr.s32 	%r63, %r57, 31;
	xor.b32  	%r64, %r63, %r57;
	xor.b32  	%r65, %r63, %r58;
	cvt.u64.u32 	%rd28, %r64;
	shl.b64 	%rd29, %rd28, 32;
	cvt.u64.u32 	%rd30, %r65;
	or.b64  	%rd31, %rd29, %rd30;
	cvt.rn.f64.s64 	%fd1, %rd31;
	mul.f64 	%fd2, %fd1, 0d3BF921FB54442D19;
	cvt.rn.f32.f64 	%f24, %fd2;
	neg.f32 	%f25, %f24;
	setp.lt.s32 	%p8, %r62, 0;
	selp.f32 	%f71, %f25, %f24, %p8;
$L__BB1_12:
	setp.ltu.f32 	%p9, %f5, 0f47CE4780;
	add.s32 	%r67, %r106, 1;
	mul.rn.f32 	%f27, %f71, %f71;
	and.b32  	%r68, %r106, 1;
	setp.eq.b32 	%p10, %r68, 1;
	selp.f32 	%f28, %f71, 0f3F800000, %p10;
	fma.rn.f32 	%f29, %f27, %f28, 0f00000000;
	fma.rn.f32 	%f30, %f27, 0f37CBAC00, 0fBAB607ED;
	selp.f32 	%f31, 0fB94D4153, %f30, %p10;
	selp.f32 	%f32, 0f3C0885E4, 0f3D2AAABB, %p10;
	fma.rn.f32 	%f33, %f31, %f27, %f32;
	selp.f32 	%f34, 0fBE2AAAA8, 0fBEFFFFFF, %p10;
	fma.rn.f32 	%f35, %f33, %f27, %f34;
	fma.rn.f32 	%f36, %f35, %f29, %f28;
	and.b32  	%r69, %r67, 2;
	setp.eq.s32 	%p11, %r69, 0;
	mov.f32 	%f37, 0f00000000;
	sub.f32 	%f38, %f37, %f36;
	selp.f32 	%f9, %f36, %f38, %p11;
	@%p9 bra 	$L__BB1_20;
	setp.neu.f32 	%p12, %f5, 0f7F800000;
	@%p12 bra 	$L__BB1_15;
	mov.f32 	%f41, 0f00000000;
	mul.rn.f32 	%f72, %f3, %f41;
	mov.b32 	%r110, 0;
	bra.uni 	$L__BB1_20;
$L__BB1_15:
	mov.b32 	%r22, %f3;
	shl.b32 	%r71, %r22, 8;
	or.b32  	%r23, %r71, -2147483648;
	mov.b64 	%rd49, 0;
	mov.b32 	%r107, 0;
$L__BB1_16:
	.pragma "nounroll";
	mul.wide.u32 	%rd33, %r107, 4;
	add.s64 	%rd35, %rd34, %rd33;
	ld.global.nc.u32 	%r72, [%rd35];
	mad.wide.u32 	%rd36, %r72, %r23, %rd49;
	shr.u64 	%rd49, %rd36, 32;
	add.s64 	%rd37, %rd1, %rd33;
	st.local.u32 	[%rd37], %rd36;
	add.s32 	%r107, %r107, 1;
	setp.ne.s32 	%p13, %r107, 6;
	@%p13 bra 	$L__BB1_16;
	shr.u32 	%r73, %r22, 23;
	st.local.u32 	[%rd1+24], %rd49;
	and.b32  	%r26, %r73, 31;
	and.b32  	%r74, %r73, 224;
	add.s32 	%r75, %r74, -128;
	shr.u32 	%r76, %r75, 5;
	mul.wide.u32 	%rd38, %r76, 4;
	sub.s64 	%rd12, %rd1, %rd38;
	ld.local.u32 	%r108, [%rd12+24];
	ld.local.u32 	%r109, [%rd12+20];
	setp.eq.s32 	%p14, %r26, 0;
	@%p14 bra 	$L__BB1_19;
	shf.l.wrap.b32 	%r108, %r109, %r108, %r26;
	ld.local.u32 	%r77, [%rd12+16];
	shf.l.wrap.b32 	%r109, %r77, %r109, %r26;
$L__BB1_19:
	shr.u32 	%r78, %r108, 30;
	shf.l.wrap.b32 	%r79, %r109, %r108, 2;
	shl.b32 	%r80, %r109, 2;
	shr.u32 	%r81, %r79, 31;
	add.s32 	%r82, %r81, %r78;
	neg.s32 	%r83, %r82;
	setp.lt.s32 	%p15, %r22, 0;
	selp.b32 	%r110, %r83, %r82, %p15;
	xor.b32  	%r84, %r79, %r22;
	shr.s32 	%r85, %r79, 31;
	xor.b32  	%r86, %r85, %r79;
	xor.b32  	%r87, %r85, %r80;
	cvt.u64.u32 	%rd39, %r86;
	shl.b64 	%rd40, %rd39, 32;
	cvt.u64.u32 	%rd41, %r87;
	or.b64  	%rd42, %rd40, %rd41;
	cvt.rn.f64.s64 	%fd3, %rd42;
	mul.f64 	%fd4, %fd3, 0d3BF921FB54442D19;
	cvt.rn.f32.f64 	%f39, %fd4;
	neg.f32 	%f40, %f39;
	setp.lt.s32 	%p16, %r84, 0;
	selp.f32 	%f72, %f40, %f39, %p16;
$L__BB1_20:
	mul.rn.f32 	%f42, %f72, %f72;
	and.b32  	%r89, %r110, 1;
	setp.eq.b32 	%p17, %r89, 1;
	selp.f32 	%f43, 0f3F800000, %f72, %p17;
	fma.rn.f32 	%f44, %f42, %f43, 0f00000000;
	fma.rn.f32 	%f45, %f42, 0f37CBAC00, 0fBAB607ED;
	selp.f32 	%f46, %f45, 0fB94D4153, %p17;
	selp.f32 	%f47, 0f3D2AAABB, 0f3C0885E4, %p17;
	fma.rn.f32 	%f48, %f46, %f42, %f47;
	selp.f32 	%f49, 0fBEFFFFFF, 0fBE2AAAA8, %p17;
	fma.rn.f32 	%f50, %f48, %f42, %f49;
	fma.rn.f32 	%f51, %f50, %f44, %f43;
	and.b32  	%r90, %r110, 2;
	setp.eq.s32 	%p18, %r90, 0;
	mov.f32 	%f52, 0f00000000;
	sub.f32 	%f53, %f52, %f51;
	selp.f32 	%f54, %f51, %f53, %p18;
	mov.b32 	%r91, -1;
	shl.b32 	%r92, %r91, %r6;
	and.b32  	%r93, %r92, %r2;
	add.s32 	%r94, %r7, %r93;
	shl.b32 	%r95, %r94, 3;
	add.s32 	%r97, %r40, %r95;
	ld.shared.v2.f32 	{%f55, %f56}, [%r97];
	mov.b32 	%r98, 4;
	shl.b32 	%r99, %r98, %r6;
	add.s32 	%r100, %r97, %r99;
	ld.shared.v2.f32 	{%f57, %f58}, [%r100];
	mul.f32 	%f59, %f9, %f57;
	mul.f32 	%f60, %f58, %f54;
	sub.f32 	%f61, %f59, %f60;
	mul.f32 	%f62, %f57, %f54;
	fma.rn.f32 	%f63, %f9, %f58, %f62;
	bar.sync 	0;
	add.f32 	%f64, %f55, %f61;
	add.f32 	%f65, %f56, %f63;
	st.shared.v2.f32 	[%r97], {%f64, %f65};
	sub.f32 	%f66, %f55, %f61;
	sub.f32 	%f67, %f56, %f63;
	st.shared.v2.f32 	[%r100], {%f66, %f67};
	bar.sync 	0;
	add.s32 	%r102, %r6, 1;
	setp.ne.s32 	%p19, %r6, %r5;
	@%p19 bra 	$L__BB1_4;
$L__BB1_21:
	cvta.to.global.u64 	%rd43, %rd15;
	mad.lo.s32 	%r101, %r36, %r1, %r2;
	mul.wide.s32 	%rd44, %r101, 8;
	add.s64 	%rd45, %rd43, %rd44;
	ld.shared.v2.f32 	{%f68, %f69}, [%r4];
	st.global.f32 	[%rd45], %f68;
	st.global.f32 	[%rd45+4], %f69;
	ret;

}


// ===== COMPILED SASS (sm_100) =====

	.target	sm_100

	.elftype	@"ET_EXEC"


//--------------------- .note.nv.tkinfo           --------------------------
	.section	.note.nv.tkinfo,"",@"SHT_NOTE"
	.sectionflags	@"SHF_NOTE_NV_TKINFO"
	.tkinfo
        /*0018*/ 	.word	0x00000002
        /*0030*/ 	.string	""
        /*0030*/ 	.string	"ptxas"
        /*0030*/ 	.string	"Cuda compilation tools, release 13.0, V13.0.88"
        /*0030*/ 	.string	"Build cuda_13.0.r13.0/compiler.36424714_0"
        /*0030*/ 	.string	"-arch sm_100 -m 64 "



//--------------------- .note.nv.cuinfo           --------------------------
	.section	.note.nv.cuinfo,"",@"SHT_NOTE"
	.sectionflags	@"SHF_NOTE_NV_CUINFO"
        /*0018*/ 	.short	0x0002
        /*001a*/ 	.short	0x0064
        /*001c*/ 	.short	0x0082
	.zero		2


//--------------------- .nv.info                  --------------------------
	.section	.nv.info,"",@"SHT_CUDA_INFO"
	.align	4


	//----- nvinfo : EIATTR_REGCOUNT
	.align		4
        /*0000*/ 	.byte	0x04, 0x2f
        /*0002*/ 	.short	(.L_2 - .L_1)
	.align		4
.L_1:
        /*0004*/ 	.word	index@(_Z11spectrogramPK7ComplexPfi)
        /*0008*/ 	.word	0x0000000c


	//----- nvinfo : EIATTR_FRAME_SIZE
	.align		4
.L_2:
        /*000c*/ 	.byte	0x04, 0x11
        /*000e*/ 	.short	(.L_4 - .L_3)
	.align		4
.L_3:
        /*0010*/ 	.word	index@(_Z11spectrogramPK7ComplexPfi)
        /*0014*/ 	.word	0x00000000


	//----- nvinfo : EIATTR_REGCOUNT
	.align		4
.L_4:
        /*0018*/ 	.byte	0x04, 0x2f
        /*001a*/ 	.short	(.L_6 - .L_5)
	.align		4
.L_5:
        /*001c*/ 	.word	index@(_Z10stftkernelPKfS0_P7Complexiiii)
        /*0020*/ 	.word	0x00000018


	//----- nvinfo : EIATTR_FRAME_SIZE
	.align		4
.L_6:
        /*0024*/ 	.byte	0x04, 0x11
        /*0026*/ 	.short	(.L_8 - .L_7)
	.align		4
.L_7:
        /*0028*/ 	.word	index@($__internal_0_$__cuda_sm3x_div_rn_noftz_f32_slowpath)
        /*002c*/ 	.word	0x00000020


	//----- nvinfo : EIATTR_FRAME_SIZE
	.align		4
.L_8:
        /*0030*/ 	.byte	0x04, 0x11
        /*0032*/ 	.short	(.L_10 - .L_9)
	.align		4
.L_9:
        /*0034*/ 	.word	index@(_Z10stftkernelPKfS0_P7Complexiiii)
        /*0038*/ 	.word	0x00000020


	//----- nvinfo : EIATTR_MIN_STACK_SIZE
	.align		4
.L_10:
        /*003c*/ 	.byte	0x04, 0x12
        /*003e*/ 	.short	(.L_12 - .L_11)
	.align		4
.L_11:
        /*0040*/ 	.word	index@(_Z10stftkernelPKfS0_P7Complexiiii)
        /*0044*/ 	.word	0x00000020


	//----- nvinfo : EIATTR_MIN_STACK_SIZE
	.align		4
.L_12:
        /*0048*/ 	.byte	0x04, 0x12
        /*004a*/ 	.short	(.L_14 - .L_13)
	.align		4
.L_13:
        /*004c*/ 	.word	index@(_Z11spectrogramPK7ComplexPfi)
        /*0050*/ 	.word	0x00000000
.L_14:


//--------------------- .nv.compat                --------------------------
	.section	.nv.compat,"",@"SHT_CUDA_COMPAT_INFO"
	.align	4
        /*0000*/ 	.byte	0x02, 0x09, 0x00, 0x00, 0x02, 0x02, 0x01, 0x00, 0x02, 0x05, 0x05, 0x00, 0x03, 0x07, 0x01, 0x01
        /*0010*/ 	.byte	0x02, 0x03, 0x00, 0x00, 0x02, 0x06, 0x01, 0x00, 0x04, 0x0b, 0x08, 0x00, 0x01, 0x00, 0x00, 0x00
        /*0020*/ 	.byte	0x00, 0x00, 0x00, 0x00


//--------------------- .nv.info._Z10stftkernelPKfS0_P7Complexiiii --------------------------
	.section	.nv.info._Z10stftkernelPKfS0_P7Complexiiii,"",@"SHT_CUDA_INFO"
	.sectionflags	@""
	.align	4


	//----- nvinfo : EIATTR_CUDA_API_VERSION
	.align		4
        /*0000*/ 	.byte	0x04, 0x37
        /*0002*/ 	.short	(.L_16 - .L_15)
.L_15:
        /*0004*/ 	.word	0x00000082


	//----- nvinfo : EIATTR_KPARAM_INFO
	.align		4
.L_16:
        /*0008*/ 	.byte	0x04, 0x17
        /*000a*/ 	.short	(.L_18 - .L_17)
.L_17:
        /*000c*/ 	.word	0x00000000
        /*0010*/ 	.short	0x0006
        /*0012*/ 	.short	0x0024
        /*0014*/ 	.byte	0x00, 0xf0, 0x11, 0x00


	//----- nvinfo : EIATTR_KPARAM_INFO
	.align		4
.L_18:
        /*0018*/ 	.byte	0x04, 0x17
        /*001a*/ 	.short	(.L_20 - .L_19)
.L_19:
        /*001c*/ 	.word	0x00000000
        /*0020*/ 	.short	0x0005
        /*0022*/ 	.short	0x0020
        /*0024*/ 	.byte	0x00, 0xf0, 0x11, 0x00


	//----- nvinfo : EIATTR_KPARAM_INFO
	.align		4
.L_20:
        /*0028*/ 	.byte	0x04, 0x17
        /*002a*/ 	.short	(.L_22 - .L_21)
.L_21:
        /*002c*/ 	.word	0x00000000
        /*0030*/ 	.short	0x0004
        /*0032*/ 	.short	0x001c
        /*0034*/ 	.byte	0x00, 0xf0, 0x11, 0x00


	//----- nvinfo : EIATTR_KPARAM_INFO
	.align		4
.L_22:
        /*0038*/ 	.byte	0x04, 0x17
        /*003a*/ 	.short	(.L_24 - .L_23)
.L_23:
        /*003c*/ 	.word	0x00000000
        /*0040*/ 	.short	0x0003
        /*0042*/ 	.short	0x0018
        /*0044*/ 	.byte	0x00, 0xf0, 0x11, 0x00


	//----- nvinfo : EIATTR_KPARAM_INFO
	.align		4
.L_24:
        /*0048*/ 	.byte	0x04, 0x17
        /*004a*/ 	.short	(.L_26 - .L_25)
.L_25:
        /*004c*/ 	.word	0x00000000
        /*0050*/ 	.short	0x0002
        /*0052*/ 	.short	0x0010
        /*0054*/ 	.byte	0x00, 0xf5, 0x21, 0x00


	//----- nvinfo : EIATTR_KPARAM_INFO
	.align		4
.L_26:
        /*0058*/ 	.byte	0x04, 0x17
        /*005a*/ 	.short	(.L_28 - .L_27)
.L_27:
        /*005c*/ 	.word	0x00000000
        /*0060*/ 	.short	0x0001
        /*0062*/ 	.short	0x0008
        /*0064*/ 	.byte	0x00, 0xf5, 0x21, 0x00


	//----- nvinfo : EIATTR_KPARAM_INFO
	.align		4
.L_28:
        /*0068*/ 	.byte	0x04, 0x17
        /*006a*/ 	.short	(.L_30 - .L_29)
.L_29:
        /*006c*/ 	.word	0x00000000
        /*0070*/ 	.short	0x0000
        /*0072*/ 	.short	0x0000
        /*0074*/ 	.byte	0x00, 0xf5, 0x21, 0x00


	//----- nvinfo : EIATTR_SPARSE_MMA_MASK
	.align		4
.L_30:
        /*0078*/ 	.byte	0x03, 0x50
        /*007a*/ 	.short	0x0000


	//----- nvinfo : EIATTR_MAXREG_COUNT
	.align		4
        /*007c*/ 	.byte	0x03, 0x1b
        /*007e*/ 	.short	0x00ff


	//----- nvinfo : EIATTR_NUM_BARRIERS
	.align		4
        /*0080*/ 	.byte	0x02, 0x4c
        /*0082*/ 	.byte	0x01
	.zero		1


	//----- nvinfo : EIATTR_MERCURY_ISA_VERSION
	.align		4
        /*0084*/ 	.byte	0x03, 0x5f
        /*0086*/ 	.short	0x0101


	//----- nvinfo : EIATTR_VRC_CTA_INIT_COUNT
	.align		4
        /*0088*/ 	.byte	0x02, 0x4a
	.zero		1
	.zero		1


	//----- nvinfo : EIATTR_EXIT_INSTR_OFFSETS
	.align		4
        /*008c*/ 	.byte	0x04, 0x1c
        /*008e*/ 	.short	(.L_32 - .L_31)


	//   ....[0]....
.L_31:
        /*0090*/ 	.word	0x00000ec0


	//----- nvinfo : EIATTR_CRS_STACK_SIZE
	.align		4
.L_32:
        /*0094*/ 	.byte	0x04, 0x1e
        /*0096*/ 	.short	(.L_34 - .L_33)
.L_33:
        /*0098*/ 	.word	0x00000000


	//----- nvinfo : EIATTR_CBANK_PARAM_SIZE
	.align		4
.L_34:
        /*009c*/ 	.byte	0x03, 0x19
        /*009e*/ 	.short	0x0028


	//----- nvinfo : EIATTR_PARAM_CBANK
	.align		4
        /*00a0*/ 	.byte	0x04, 0x0a
        /*00a2*/ 	.short	(.L_36 - .L_35)
	.align		4
.L_35:
        /*00a4*/ 	.word	index@(.nv.constant0._Z10stftkernelPKfS0_P7Complexiiii)
        /*00a8*/ 	.short	0x0380
        /*00aa*/ 	.short	0x0028


	//----- nvinfo : EIATTR_SW_WAR
	.align		4
.L_36:
        /*00ac*/ 	.byte	0x04, 0x36
        /*00ae*/ 	.short	(.L_38 - .L_37)
.L_37:
        /*00b0*/ 	.word	0x00000008
.L_38:


//--------------------- .nv.info._Z11spectrogramPK7ComplexPfi --------------------------
	.section	.nv.info._Z11spectrogramPK7ComplexPfi,"",@"SHT_CUDA_INFO"
	.sectionflags	@""
	.align	4


	//----- nvinfo : EIATTR_CUDA_API_VERSION
	.align		4
        /*0000*/ 	.byte	0x04, 0x37
        /*0002*/ 	.short	(.L_40 - .L_39)
.L_39:
        /*0004*/ 	.word	0x00000082


	//----- nvinfo : EIATTR_KPARAM_INFO
	.align		4
.L_40:
        /*0008*/ 	.byte	0x04, 0x17
        /*000a*/ 	.short	(.L_42 - .L_41)
.L_41:
        /*000c*/ 	.word	0x00000000
        /*0010*/ 	.short	0x0002
        /*0012*/ 	.short	0x0010
        /*0014*/ 	.byte	0x00, 0xf0, 0x11, 0x00


	//----- nvinfo : EIATTR_KPARAM_INFO
	.align		4
.L_42:
        /*0018*/ 	.byte	0x04, 0x17
        /*001a*/ 	.short	(.L_44 - .L_43)
.L_43:
        /*001c*/ 	.word	0x00000000
        /*0020*/ 	.short	0x0001
        /*0022*/ 	.short	0x0008
        /*0024*/ 	.byte	0x00, 0xf5, 0x21, 0x00


	//----- nvinfo : EIATTR_KPARAM_INFO
	.align		4
.L_44:
        /*0028*/ 	.byte	0x04, 0x17
        /*002a*/ 	.short	(.L_46 - .L_45)
.L_45:
        /*002c*/ 	.word	0x00000000
        /*0030*/ 	.short	0x0000
        /*0032*/ 	.short	0x0000
        /*0034*/ 	.byte	0x00, 0xf5, 0x21, 0x00


	//----- nvinfo : EIATTR_SPARSE_MMA_MASK
	.align		4
.L_46:
        /*0038*/ 	.byte	0x03, 0x50
        /*003a*/ 	.short	0x0000


	//----- nvinfo : EIATTR_MAXREG_COUNT
	.align		4
        /*003c*/ 	.byte	0x03, 0x1b
        /*003e*/ 	.short	0x00ff


	//----- nvinfo : EIATTR_MERCURY_ISA_VERSION
	.align		4
        /*0040*/ 	.byte	0x03, 0x5f
        /*0042*/ 	.short	0x0101


	//----- nvinfo : EIATTR_VRC_CTA_INIT_COUNT
	.align		4
        /*0044*/ 	.byte	0x02, 0x4a
	.zero		1
	.zero		1


	//----- nvinfo : EIATTR_EXIT_INSTR_OFFSETS
	.align		4
        /*0048*/ 	.byte	0x04, 0x1c
        /*004a*/ 	.short	(.L_48 - .L_47)


	//   ....[0]....
.L_47:
        /*004c*/ 	.word	0x00000070


	//   ....[1]....
        /*0050*/ 	.word	0x00000120


	//----- nvinfo : EIATTR_CBANK_PARAM_SIZE
	.align		4
.L_48:
        /*0054*/ 	.byte	0x03, 0x19
        /*0056*/ 	.short	0x0014


	//----- nvinfo : EIATTR_PARAM_CBANK
	.align		4
        /*0058*/ 	.byte	0x04, 0x0a
        /*005a*/ 	.short	(.L_50 - .L_49)
	.align		4
.L_49:
        /*005c*/ 	.word	index@(.nv.constant0._Z11spectrogramPK7ComplexPfi)
        /*0060*/ 	.short	0x0380
        /*0062*/ 	.short	0x0014


	//----- nvinfo : EIATTR_SW_WAR
	.align		4
.L_50:
        /*0064*/ 	.byte	0x04, 0x36
        /*0066*/ 	.short	(.L_52 - .L_51)
.L_51:
        /*0068*/ 	.word	0x00000008
.L_52:


//--------------------- .nv.callgraph             --------------------------
	.section	.nv.callgraph,"",@"SHT_CUDA_CALLGRAPH"
	.align	4
	.sectionentsize	8
	.align		4
        /*0000*/ 	.word	0x00000000
	.align		4
        /*0004*/ 	.word	0xffffffff
	.align		4
        /*0008*/ 	.word	0x00000000
	.align		4
        /*000c*/ 	.word	0xfffffffe
	.align		4
        /*0010*/ 	.word	0x00000000
	.align		4
        /*0014*/ 	.word	0xfffffffd
	.align		4
        /*0018*/ 	.word	0x00000000
	.align		4
        /*001c*/ 	.word	0xfffffffc


//--------------------- .nv.constant4             --------------------------
	.section	.nv.constant4,"a",@progbits
	.align	8
	.align		8
.nv.constant4:
        /*0000*/ 	.dword	__cudart_i2opi_f


//--------------------- .text._Z10stftkernelPKfS0_P7Complexiiii --------------------------
	.section	.text._Z10stftkernelPKfS0_P7Complexiiii,"ax",@progbits
	.align	128
        .global         _Z10stftkernelPKfS0_P7Complexiiii
        .type           _Z10stftkernelPKfS0_P7Complexiiii,@function
        .size           _Z10stftkernelPKfS0_P7Complexiiii,(.L_x_23 - _Z10stftkernelPKfS0_P7Complexiiii)
        .other          _Z10stftkernelPKfS0_P7Complexiiii,@"STO_CUDA_ENTRY STV_DEFAULT"
_Z10stftkernelPKfS0_P7Complexiiii:
.text._Z10stftkernelPKfS0_P7Complexiiii:
[----:B------:R-:W0:Y:S01]  /*0000*/  LDC R1, c[0x0][0x37c] ;  /* 0x0000df00ff017b82 */ /* 0x000e220000000800 */
[----:B------:R-:W1:Y:S07]  /*0010*/  S2R R7, SR_TID.X ;  /* 0x0000000000077919 */ /* 0x000e6e0000002100 */
[----:B------:R-:W1:Y:S01]  /*0020*/  S2UR UR9, SR_CTAID.X ;  /* 0x00000000000979c3 */ /* 0x000e620000002500 */
[----:B------:R-:W2:Y:S01]  /*0030*/  LDCU UR4, c[0x0][0x398] ;  /* 0x00007300ff0477ac */ /* 0x000ea20008000800 */
[----:B0-----:R-:W-:Y:S01]  /*0040*/  VIADD R1, R1, 0xffffffe0 ;  /* 0xffffffe001017836 */ /* 0x001fe20000000000 */
[----:B------:R-:W0:Y:S05]  /*0050*/  LDCU.64 UR10, c[0x0][0x358] ;  /* 0x00006b00ff0a77ac */ /* 0x000e2a0008000a00 */
[----:B------:R-:W1:Y:S01]  /*0060*/  LDC R0, c[0x0][0x3a0] ;  /* 0x0000e800ff007b82 */ /* 0x000e620000000800 */
[----:B------:R-:W3:Y:S07]  /*0070*/  LDCU UR5, c[0x0][0x39c] ;  /* 0x00007380ff0577ac */ /* 0x000eee0008000800 */
[----:B------:R-:W4:Y:S08]  /*0080*/  LDC.64 R2, c[0x0][0x380] ;  /* 0x0000e000ff027b82 */ /* 0x000f300000000a00 */
[----:B------:R-:W5:Y:S01]  /*0090*/  LDC.64 R8, c[0x0][0x388] ;  /* 0x0000e200ff087b82 */ /* 0x000f620000000a00 */
[----:B-1----:R-:W-:-:S05]  /*00a0*/  IMAD R5, R0, UR9, R7 ;  /* 0x0000000900057c24 */ /* 0x002fca000f8e0207 */
[----:B--2---:R-:W-:-:S13]  /*00b0*/  ISETP.GE.AND P0, PT, R5, UR4, PT ;  /* 0x0000000405007c0c */ /* 0x004fda000bf06270 */
[----:B----4-:R-:W-:-:S04]  /*00c0*/  @!P0 IMAD.WIDE R2, R5, 0x4, R2 ;  /* 0x0000000405028825 */ /* 0x010fc800078e0202 */
[----:B-----5:R-:W-:Y:S02]  /*00d0*/  @!P0 IMAD.WIDE.U32 R8, R7, 0x4, R8 ;  /* 0x0000000407088825 */ /* 0x020fe400078e0008 */
[----:B0-----:R-:W2:Y:S04]  /*00e0*/  @!P0 LDG.E R2, desc[UR10][R2.64] ;  /* 0x0000000a02028981 */ /* 0x001ea8000c1e1900 */
[----:B------:R-:W2:Y:S01]  /*00f0*/  @!P0 LDG.E R9, desc[UR10][R8.64] ;  /* 0x0000000a08098981 */ /* 0x000ea2000c1e1900 */
[----:B------:R-:W0:Y:S01]  /*0100*/  S2UR UR6, SR_CgaCtaId ;  /* 0x00000000000679c3 */ /* 0x000e220000008800 */
[----:B------:R-:W-:Y:S01]  /*0110*/  UMOV UR4, 0x400 ;  /* 0x0000040000047882 */ /* 0x000fe20000000000 */
[----:B------:R-:W-:Y:S01]  /*0120*/  CS2R R10, SRZ ;  /* 0x00000000000a7805 */ /* 0x000fe2000001ff00 */
[----:B0-----:R-:W-:-:S02]  /*0130*/  ULEA UR6, UR6, UR4, 0x18 ;  /* 0x0000000406067291 */ /* 0x001fc4000f8ec0ff */
[----:B---3--:R-:W-:-:S04]  /*0140*/  UBREV UR4, UR5 ;  /* 0x00000005000472be */ /* 0x008fc80008000000 */
[----:B------:R-:W-:Y:S01]  /*0150*/  LEA R5, R7, UR6, 0x3 ;  /* 0x0000000607057c11 */ /* 0x000fe2000f8e18ff */
[----:B------:R-:W-:-:S04]  /*0160*/  UFLO.U32.SH UR7, UR4 ;  /* 0x00000004000772bd */ /* 0x000fc800080e0400 */
[----:B------:R-:W-:-:S04]  /*0170*/  UIADD3 UR4, UPT, UPT, UR7, 0x1, URZ ;  /* 0x0000000107047890 */ /* 0x000fc8000fffe0ff */
[----:B------:R-:W-:Y:S01]  /*0180*/  UISETP.GE.AND UP0, UPT, UR4, 0x2, UPT ;  /* 0x000000020400788c */ /* 0x000fe2000bf06270 */
[----:B--2---:R-:W-:-:S05]  /*0190*/  @!P0 FMUL R10, R2, R9 ;  /* 0x00000009020a8220 */ /* 0x004fca0000400000 */
[----:B------:R0:W-:Y:S01]  /*01a0*/  STS.64 [R5], R10 ;  /* 0x0000000a05007388 */ /* 0x0001e20000000a00 */
[----:B------:R-:W-:Y:S06]  /*01b0*/  BAR.SYNC.DEFER_BLOCKING 0x0 ;  /* 0x0000000000007b1d */ /* 0x000fec0000010000 */
[----:B------:R-:W-:Y:S05]  /*01c0*/  BRA.U !UP0, `(.L_x_0) ;  /* 0x0000000d08207547 */ /* 0x000fea000b800000 */
[----:B------:R-:W-:-:S05]  /*01d0*/  UMOV UR8, 0x1 ;  /* 0x0000000100087882 */ /* 0x000fca0000000000 */
.L_x_9:
[----:B------:R-:W-:Y:S01]  /*01e0*/  UMOV UR4, 0x1 ;  /* 0x0000000100047882 */ /* 0x000fe20000000000 */
[----:B------:R-:W-:Y:S01]  /*01f0*/  BSSY.RECONVERGENT B0, `(.L_x_1) ;  /* 0x0000012000007945 */ /* 0x000fe20003800200 */
[----:B------:R-:W-:-:S06]  /*0200*/  USHF.L.U32 UR4, UR4, UR8, URZ ;  /* 0x0000000804047299 */ /* 0x000fcc00080006ff */
[----:B-1----:R-:W-:Y:S01]  /*0210*/  I2FP.F32.S32 R9, UR4 ;  /* 0x0000000400097c45 */ /* 0x002fe20008201400 */
[----:B------:R-:W-:-:S03]  /*0220*/  ULEA.HI UR4, UR4, 0xffffffff, URZ, 0x1f ;  /* 0xffffffff04047891 */ /* 0x000fc6000f8ff8ff */
[----:B------:R-:W1:Y:S03]  /*0230*/  MUFU.RCP R2, R9 ;  /* 0x0000000900027308 */ /* 0x000e660000001000 */
[----:B0-----:R-:W-:-:S04]  /*0240*/  LOP3.LUT R10, R7, UR4, RZ, 0xc0, !PT ;  /* 0x00000004070a7c12 */ /* 0x001fc8000f8ec0ff */
[----:B------:R-:W-:-:S05]  /*0250*/  I2FP.F32.U32 R0, R10 ;  /* 0x0000000a00007245 */ /* 0x000fca0000201000 */
[----:B------:R-:W-:-:S04]  /*0260*/  FMUL R0, R0, -6.2831854820251464844 ;  /* 0xc0c90fdb00007820 */ /* 0x000fc80000400000 */
[----:B------:R-:W0:Y:S01]  /*0270*/  FCHK P0, R0, R9 ;  /* 0x0000000900007302 */ /* 0x000e220000000000 */
[----:B-1----:R-:W-:-:S04]  /*0280*/  FFMA R3, -R9, R2, 1 ;  /* 0x3f80000009037423 */ /* 0x002fc80000000102 */
[----:B------:R-:W-:-:S04]  /*0290*/  FFMA R3, R2, R3, R2 ;  /* 0x0000000302037223 */ /* 0x000fc80000000002 */
[----:B------:R-:W-:-:S04]  /*02a0*/  FFMA R2, R0, R3, RZ ;  /* 0x0000000300027223 */ /* 0x000fc800000000ff */
[----:B------:R-:W-:-:S04]  /*02b0*/  FFMA R11, -R9, R2, R0 ;  /* 0x00000002090b7223 */ /* 0x000fc80000000100 */
[----:B------:R-:W-:Y:S01]  /*02c0*/  FFMA R11, R3, R11, R2 ;  /* 0x0000000b030b7223 */ /* 0x000fe20000000002 */
[----:B0-----:R-:W-:Y:S06]  /*02d0*/  @!P0 BRA `(.L_x_2) ;  /* 0x00000000000c8947 */ /* 0x001fec0003800000 */
[----:B------:R-:W-:-:S07]  /*02e0*/  MOV R2, 0x300 ;  /* 0x0000030000027802 */ /* 0x000fce0000000f00 */
[----:B------:R-:W-:Y:S05]  /*02f0*/  CALL.REL.NOINC `($__internal_0_$__cuda_sm3x_div_rn_noftz_f32_slowpath) ;  /* 0x0000000800f47944 */ /* 0x000fea0003c00000 */
[----:B------:R-:W-:-:S07]  /*0300*/  IMAD.MOV.U32 R11, RZ, RZ, R0 ;  /* 0x000000ffff0b7224 */ /* 0x000fce00078e0000 */
.L_x_2:
[----:B------:R-:W-:Y:S05]  /*0310*/  BSYNC.RECONVERGENT B0 ;  /* 0x0000000000007941 */ /* 0x000fea0003800200 */
.L_x_1:
[C---:B------:R-:W-:Y:S01]  /*0320*/  FMUL R0, R11.reuse, 0.63661974668502807617 ;  /* 0x3f22f9830b007820 */ /* 0x040fe20000400000 */
[----:B------:R-:W-:Y:S01]  /*0330*/  FSETP.GE.AND P0, PT, |R11|, 105615, PT ;  /* 0x47ce47800b00780b */ /* 0x000fe20003f06200 */
[----:B------:R-:W-:Y:S04]  /*0340*/  BSSY.RECONVERGENT B0, `(.L_x_3) ;  /* 0x0000040000007945 */ /* 0x000fe80003800200 */
[----:B------:R-:W0:Y:S02]  /*0350*/  F2I.NTZ R0, R0 ;  /* 0x0000000000007305 */ /* 0x000e240000203100 */
[----:B0-----:R-:W-:Y:S01]  /*0360*/  I2FP.F32.S32 R16, R0 ;  /* 0x0000000000107245 */ /* 0x001fe20000201400 */
[----:B------:R-:W-:-:S04]  /*0370*/  IMAD.MOV.U32 R17, RZ, RZ, R0 ;  /* 0x000000ffff117224 */ /* 0x000fc800078e0000 */
[----:B------:R-:W-:-:S04]  /*0380*/  FFMA R3, R16, -1.5707962512969970703, R11 ;  /* 0xbfc90fda10037823 */ /* 0x000fc8000000000b */
[----:B------:R-:W-:-:S04]  /*0390*/  FFMA R3, R16, -7.5497894158615963534e-08, R3 ;  /* 0xb3a2216810037823 */ /* 0x000fc80000000003 */
[----:B------:R-:W-:-:S04]  /*03a0*/  FFMA R16, R16, -5.3903029534742383927e-15, R3 ;  /* 0xa7c234c510107823 */ /* 0x000fc80000000003 */
[----:B------:R-:W-:Y:S01]  /*03b0*/  IMAD.MOV.U32 R2, RZ, RZ, R16 ;  /* 0x000000ffff027224 */ /* 0x000fe200078e0010 */
[----:B------:R-:W-:Y:S06]  /*03c0*/  @!P0 BRA `(.L_x_4) ;  /* 0x0000000000dc8947 */ /* 0x000fec0003800000 */
[----:B------:R-:W-:-:S13]  /*03d0*/  FSETP.NEU.AND P0, PT, |R11|, +INF , PT ;  /* 0x7f8000000b00780b */ /* 0x000fda0003f0d200 */
[----:B------:R-:W-:Y:S01]  /*03e0*/  @!P0 FMUL R2, RZ, R11 ;  /* 0x0000000bff028220 */ /* 0x000fe20000400000 */
[----:B------:R-:W-:Y:S01]  /*03f0*/  @!P0 IMAD.MOV.U32 R0, RZ, RZ, RZ ;  /* 0x000000ffff008224 */ /* 0x000fe200078e00ff */
[----:B------:R-:W-:Y:S06]  /*0400*/  @!P0 BRA `(.L_x_4) ;  /* 0x0000000000cc8947 */ /* 0x000fec0003800000 */
[----:B------:R-:W-:Y:S01]  /*0410*/  IMAD.SHL.U32 R2, R11, 0x100, RZ ;  /* 0x000001000b027824 */ /* 0x000fe200078e00ff */
[----:B------:R-:W0:Y:S01]  /*0420*/  LDCU.64 UR12, c[0x4][URZ] ;  /* 0x01000000ff0c77ac */ /* 0x000e220008000a00 */
[----:B------:R-:W-:Y:S02]  /*0430*/  IMAD.MOV.U32 R6, RZ, RZ, RZ ;  /* 0x000000ffff067224 */ /* 0x000fe400078e00ff */
[----:B------:R-:W-:Y:S01]  /*0440*/  IMAD.MOV.U32 R0, RZ, RZ, R1 ;  /* 0x000000ffff007224 */ /* 0x000fe200078e0001 */
[----:B------:R-:W-:Y:S01]  /*0450*/  LOP3.LUT R15, R2, 0x80000000, RZ, 0xfc, !PT ;  /* 0x80000000020f7812 */ /* 0x000fe200078efcff */
[----:B------:R-:W-:Y:S01]  /*0460*/  UMOV UR5, URZ ;  /* 0x000000ff00057c82 */ /* 0x000fe20008000000 */
[----:B------:R-:W-:-:S05]  /*0470*/  UMOV UR4, URZ ;  /* 0x000000ff00047c82 */ /* 0x000fca0008000000 */
.L_x_5:
[----:B0-----:R-:W-:Y:S02]  /*0480*/  IMAD.U32 R8, RZ, RZ, UR12 ;  /* 0x0000000cff087e24 */ /* 0x001fe4000f8e00ff */
[----:B------:R-:W-:-:S05]  /*0490*/  IMAD.U32 R9, RZ, RZ, UR13 ;  /* 0x0000000dff097e24 */ /* 0x000fca000f8e00ff */
[----:B------:R-:W2:Y:S01]  /*04a0*/  LDG.E.CONSTANT R2, desc[UR10][R8.64] ;  /* 0x0000000a08027981 */ /* 0x000ea2000c1e9900 */
[----:B------:R-:W-:Y:S02]  /*04b0*/  UIADD3 UR12, UP0, UPT, UR12, 0x4, URZ ;  /* 0x000000040c0c7890 */ /* 0x000fe4000ff1e0ff */
[----:B------:R-:W-:Y:S02]  /*04c0*/  UIADD3 UR4, UPT, UPT, UR4, 0x1, URZ ;  /* 0x0000000104047890 */ /* 0x000fe4000fffe0ff */
[----:B------:R-:W-:Y:S02]  /*04d0*/  UIADD3.X UR13, UPT, UPT, URZ, UR13, URZ, UP0, !UPT ;  /* 0x0000000dff0d7290 */ /* 0x000fe400087fe4ff */
[----:B------:R-:W-:Y:S01]  /*04e0*/  UISETP.NE.AND UP0, UPT, UR4, 0x6, UPT ;  /* 0x000000060400788c */ /* 0x000fe2000bf05270 */
[----:B--2---:R-:W-:-:S03]  /*04f0*/  IMAD.WIDE.U32 R2, R2, R15, RZ ;  /* 0x0000000f02027225 */ /* 0x004fc600078e00ff */
[----:B------:R-:W-:-:S04]  /*0500*/  IADD3 R13, P0, PT, R2, R6, RZ ;  /* 0x00000006020d7210 */ /* 0x000fc80007f1e0ff */
[----:B------:R-:W-:Y:S01]  /*0510*/  IADD3.X R6, PT, PT, R3, UR5, RZ, P0, !PT ;  /* 0x0000000503067c10 */ /* 0x000fe200087fe4ff */
[----:B------:R0:W-:Y:S02]  /*0520*/  STL [R0], R13 ;  /* 0x0000000d00007387 */ /* 0x0001e40000100800 */
[----:B0-----:R-:W-:Y:S01]  /*0530*/  VIADD R0, R0, 0x4 ;  /* 0x0000000400007836 */ /* 0x001fe20000000000 */
[----:B------:R-:W-:Y:S06]  /*0540*/  BRA.U UP0, `(.L_x_5) ;  /* 0xfffffffd00cc7547 */ /* 0x000fec000b83ffff */
[----:B------:R-:W-:Y:S01]  /*0550*/  SHF.R.U32.HI R4, RZ, 0x17, R11 ;  /* 0x00000017ff047819 */ /* 0x000fe2000001160b */
[----:B------:R0:W-:Y:S03]  /*0560*/  STL [R1+0x18], R6 ;  /* 0x0000180601007387 */ /* 0x0001e60000100800 */
[C---:B------:R-:W-:Y:S02]  /*0570*/  LOP3.LUT R0, R4.reuse, 0xe0, RZ, 0xc0, !PT ;  /* 0x000000e004007812 */ /* 0x040fe400078ec0ff */
[----:B------:R-:W-:-:S03]  /*0580*/  LOP3.LUT P0, RZ, R4, 0x1f, RZ, 0xc0, !PT ;  /* 0x0000001f04ff7812 */ /* 0x000fc6000780c0ff */
[----:B------:R-:W-:-:S05]  /*0590*/  VIADD R0, R0, 0xffffff80 ;  /* 0xffffff8000007836 */ /* 0x000fca0000000000 */
[----:B------:R-:W-:-:S05]  /*05a0*/  SHF.R.U32.HI R0, RZ, 0x5, R0 ;  /* 0x00000005ff007819 */ /* 0x000fca0000011600 */
[----:B------:R-:W-:-:S05]  /*05b0*/  IMAD R12, R0, -0x4, R1 ;  /* 0xfffffffc000c7824 */ /* 0x000fca00078e0201 */
[----:B------:R-:W2:Y:S04]  /*05c0*/  LDL R0, [R12+0x18] ;  /* 0x000018000c007983 */ /* 0x000ea80000100800 */
[----:B------:R-:W2:Y:S04]  /*05d0*/  LDL R3, [R12+0x14] ;  /* 0x000014000c037983 */ /* 0x000ea80000100800 */
[----:B------:R-:W3:Y:S01]  /*05e0*/  @P0 LDL R2, [R12+0x10] ;  /* 0x000010000c020983 */ /* 0x000ee20000100800 */
[----:B------:R-:W-:Y:S01]  /*05f0*/  LOP3.LUT R4, R4, 0x1f, RZ, 0xc0, !PT ;  /* 0x0000001f04047812 */ /* 0x000fe200078ec0ff */
[----:B------:R-:W-:Y:S01]  /*0600*/  UMOV UR4, 0x54442d19 ;  /* 0x54442d1900047882 */ /* 0x000fe20000000000 */
[----:B------:R-:W-:-:S02]  /*0610*/  UMOV UR5, 0x3bf921fb ;  /* 0x3bf921fb00057882 */ /* 0x000fc40000000000 */
[-C--:B--2---:R-:W-:Y:S02]  /*0620*/  @P0 SHF.L.W.U32.HI R0, R3, R4.reuse, R0 ;  /* 0x0000000403000219 */ /* 0x084fe40000010e00 */
[----:B---3--:R-:W-:Y:S02]  /*0630*/  @P0 SHF.L.W.U32.HI R3, R2, R4, R3 ;  /* 0x0000000402030219 */ /* 0x008fe40000010e03 */
[----:B------:R-:W-:Y:S02]  /*0640*/  ISETP.GE.AND P0, PT, R11, RZ, PT ;  /* 0x000000ff0b00720c */ /* 0x000fe40003f06270 */
[C---:B------:R-:W-:Y:S01]  /*0650*/  SHF.L.W.U32.HI R2, R3.reuse, 0x2, R0 ;  /* 0x0000000203027819 */ /* 0x040fe20000010e00 */
[----:B------:R-:W-:-:S03]  /*0660*/  IMAD.SHL.U32 R3, R3, 0x4, RZ ;  /* 0x0000000403037824 */ /* 0x000fc600078e00ff */
[----:B------:R-:W-:-:S04]  /*0670*/  SHF.R.S32.HI R4, RZ, 0x1f, R2 ;  /* 0x0000001fff047819 */ /* 0x000fc80000011402 */
[C---:B------:R-:W-:Y:S02]  /*0680*/  LOP3.LUT R8, R4.reuse, R3, RZ, 0x3c, !PT ;  /* 0x0000000304087212 */ /* 0x040fe400078e3cff */
[----:B------:R-:W-:Y:S02]  /*0690*/  LOP3.LUT R9, R4, R2, RZ, 0x3c, !PT ;  /* 0x0000000204097212 */ /* 0x000fe400078e3cff */
[----:B------:R-:W-:Y:S02]  /*06a0*/  SHF.R.U32.HI R3, RZ, 0x1e, R0 ;  /* 0x0000001eff037819 */ /* 0x000fe40000011600 */
[C---:B------:R-:W-:Y:S02]  /*06b0*/  LOP3.LUT R4, R2.reuse, R11, RZ, 0x3c, !PT ;  /* 0x0000000b02047212 */ /* 0x040fe400078e3cff */
[----:B------:R-:W1:Y:S01]  /*06c0*/  I2F.F64.S64 R8, R8 ;  /* 0x0000000800087312 */ /* 0x000e620000301c00 */
[----:B------:R-:W-:Y:S02]  /*06d0*/  LEA.HI R0, R2, R3, RZ, 0x1 ;  /* 0x0000000302007211 */ /* 0x000fe400078f08ff */
[----:B------:R-:W-:-:S03]  /*06e0*/  ISETP.GE.AND P1, PT, R4, RZ, PT ;  /* 0x000000ff0400720c */ /* 0x000fc60003f26270 */
[----:B------:R-:W-:-:S04]  /*06f0*/  IMAD.MOV R2, RZ, RZ, -R0 ;  /* 0x000000ffff027224 */ /* 0x000fc800078e0a00 */
[----:B------:R-:W-:Y:S01]  /*0700*/  @!P0 IMAD.MOV.U32 R0, RZ, RZ, R2 ;  /* 0x000000ffff008224 */ /* 0x000fe200078e0002 */
[----:B-1----:R-:W-:-:S10]  /*0710*/  DMUL R12, R8, UR4 ;  /* 0x00000004080c7c28 */ /* 0x002fd40008000000 */
[----:B------:R-:W1:Y:S02]  /*0720*/  F2F.F32.F64 R12, R12 ;  /* 0x0000000c000c7310 */ /* 0x000e640000301000 */
[----:B01----:R-:W-:-:S07]  /*0730*/  FSEL R2, -R12, R12, !P1 ;  /* 0x0000000c0c027208 */ /* 0x003fce0004800100 */
.L_x_4:
[----:B------:R-:W-:Y:S05]  /*0740*/  BSYNC.RECONVERGENT B0 ;  /* 0x0000000000007941 */ /* 0x000fea0003800200 */
.L_x_3:
[----:B------:R-:W-:Y:S02]  /*0750*/  IMAD.MOV.U32 R12, RZ, RZ, 0x37cbac00 ;  /* 0x37cbac00ff0c7424 */ /* 0x000fe400078e00ff */
[----:B------:R-:W-:Y:S01]  /*0760*/  FMUL R3, R2, R2 ;  /* 0x0000000202037220 */ /* 0x000fe20000400000 */
[C---:B------:R-:W-:Y:S01]  /*0770*/  LOP3.LUT R6, R0.reuse, 0x1, RZ, 0xc0, !PT ;  /* 0x0000000100067812 */ /* 0x040fe200078ec0ff */
[----:B------:R-:W-:Y:S01]  /*0780*/  IMAD.MOV.U32 R15, RZ, RZ, 0x3c0885e4 ;  /* 0x3c0885e4ff0f7424 */ /* 0x000fe200078e00ff */
[----:B------:R-:W-:Y:S01]  /*0790*/  BSSY.RECONVERGENT B0, `(.L_x_6) ;  /* 0x0000044000007945 */ /* 0x000fe20003800200 */
[----:B------:R-:W-:Y:S01]  /*07a0*/  FFMA R4, R3, R12, -0.0013887860113754868507 ;  /* 0xbab607ed03047423 */ /* 0x000fe2000000000c */
[----:B------:R-:W-:Y:S01]  /*07b0*/  VIADD R0, R0, 0x1 ;  /* 0x0000000100007836 */ /* 0x000fe20000000000 */
[----:B------:R-:W-:Y:S01]  /*07c0*/  ISETP.NE.U32.AND P0, PT, R6, 0x1, PT ;  /* 0x000000010600780c */ /* 0x000fe20003f05070 */
[----:B------:R-:W-:-:S03]  /*07d0*/  IMAD.MOV.U32 R13, RZ, RZ, 0x3e2aaaa8 ;  /* 0x3e2aaaa8ff0d7424 */ /* 0x000fc600078e00ff */
[----:B------:R-:W-:Y:S02]  /*07e0*/  FSEL R4, R4, -0.00019574658654164522886, P0 ;  /* 0xb94d415304047808 */ /* 0x000fe40000000000 */
[----:B------:R-:W-:Y:S02]  /*07f0*/  FSEL R6, R15, 0.041666727513074874878, !P0 ;  /* 0x3d2aaabb0f067808 */ /* 0x000fe40004000000 */
[----:B------:R-:W-:Y:S02]  /*0800*/  LOP3.LUT P1, RZ, R0, 0x2, RZ, 0xc0, !PT ;  /* 0x0000000200ff7812 */ /* 0x000fe4000782c0ff */
[----:B------:R-:W-:Y:S01]  /*0810*/  FSEL R0, R2, 1, !P0 ;  /* 0x3f80000002007808 */ /* 0x000fe20004000000 */
[----:B------:R-:W-:Y:S01]  /*0820*/  FFMA R4, R3, R4, R6 ;  /* 0x0000000403047223 */ /* 0x000fe20000000006 */
[----:B------:R-:W-:Y:S02]  /*0830*/  FSEL R19, -R13, -0.4999999701976776123, !P0 ;  /* 0xbeffffff0d137808 */ /* 0x000fe40004000100 */
[----:B------:R-:W-:Y:S01]  /*0840*/  FSETP.GE.AND P0, PT, |R11|, 105615, PT ;  /* 0x47ce47800b00780b */ /* 0x000fe20003f06200 */
[----:B------:R-:W-:-:S02]  /*0850*/  FFMA R9, R3, R0, RZ ;  /* 0x0000000003097223 */ /* 0x000fc400000000ff */
[----:B------:R-:W-:-:S04]  /*0860*/  FFMA R4, R3, R4, R19 ;  /* 0x0000000403047223 */ /* 0x000fc80000000013 */
[----:B------:R-:W-:-:S04]  /*0870*/  FFMA R14, R9, R4, R0 ;  /* 0x00000004090e7223 */ /* 0x000fc80000000000 */
[----:B------:R-:W-:Y:S02]  /*0880*/  @P1 FADD R14, RZ, -R14 ;  /* 0x8000000eff0e1221 */ /* 0x000fe40000000000 */
[----:B------:R-:W-:Y:S05]  /*0890*/  @!P0 BRA `(.L_x_7) ;  /* 0x0000000000cc8947 */ /* 0x000fea0003800000 */
[----:B------:R-:W-:-:S13]  /*08a0*/  FSETP.NEU.AND P0, PT, |R11|, +INF , PT ;  /* 0x7f8000000b00780b */ /* 0x000fda0003f0d200 */
[----:B------:R-:W-:Y:S01]  /*08b0*/  @!P0 FMUL R16, RZ, R11 ;  /* 0x0000000bff108220 */ /* 0x000fe20000400000 */
[----:B------:R-:W-:Y:S01]  /*08c0*/  @!P0 IMAD.MOV.U32 R17, RZ, RZ, RZ ;  /* 0x000000ffff118224 */ /* 0x000fe200078e00ff */
[----:B------:R-:W-:Y:S06]  /*08d0*/  @!P0 BRA `(.L_x_7) ;  /* 0x0000000000bc8947 */ /* 0x000fec0003800000 */
[----:B------:R-:W0:Y:S01]  /*08e0*/  LDC.64 R2, c[0x4][RZ] ;  /* 0x01000000ff027b82 */ /* 0x000e220000000a00 */
[----:B------:R-:W-:Y:S01]  /*08f0*/  IMAD.SHL.U32 R4, R11, 0x100, RZ ;  /* 0x000001000b047824 */ /* 0x000fe200078e00ff */
[----:B------:R-:W-:Y:S01]  /*0900*/  UMOV UR4, URZ ;  /* 0x000000ff00047c82 */ /* 0x000fe20008000000 */
[----:B------:R-:W-:Y:S02]  /*0910*/  IMAD.MOV.U32 R6, RZ, RZ, RZ ;  /* 0x000000ffff067224 */ /* 0x000fe400078e00ff */
[----:B------:R-:W-:Y:S01]  /*0920*/  IMAD.MOV.U32 R0, RZ, RZ, RZ ;  /* 0x000000ffff007224 */ /* 0x000fe200078e00ff */
[----:B------:R-:W-:-:S07]  /*0930*/  LOP3.LUT R21, R4, 0x80000000, RZ, 0xfc, !PT ;  /* 0x8000000004157812 */ /* 0x000fce00078efcff */
.L_x_8:
[----:B0-----:R-:W-:-:S05]  /*0940*/  IMAD.WIDE.U32 R16, R0, 0x4, R2 ;  /* 0x0000000400107825 */ /* 0x001fca00078e0002 */
[----:B------:R-:W2:Y:S01]  /*0950*/  LDG.E.CONSTANT R8, desc[UR10][R16.64] ;  /* 0x0000000a10087981 */ /* 0x000ea2000c1e9900 */
[C---:B-1----:R-:W-:Y:S02]  /*0960*/  IMAD R4, R0.reuse, 0x4, R1 ;  /* 0x0000000400047824 */ /* 0x042fe400078e0201 */
[----:B------:R-:W-:-:S05]  /*0970*/  VIADD R0, R0, 0x1 ;  /* 0x0000000100007836 */ /* 0x000fca0000000000 */
[----:B------:R-:W-:Y:S01]  /*0980*/  ISETP.NE.AND P0, PT, R0, 0x6, PT ;  /* 0x000000060000780c */ /* 0x000fe20003f05270 */
[----:B--2---:R-:W-:-:S03]  /*0990*/  IMAD.WIDE.U32 R8, R8, R21, RZ ;  /* 0x0000001508087225 */ /* 0x004fc600078e00ff */
[----:B------:R-:W-:-:S04]  /*09a0*/  IADD3 R19, P1, PT, R8, R6, RZ ;  /* 0x0000000608137210 */ /* 0x000fc80007f3e0ff */
[----:B------:R-:W-:Y:S01]  /*09b0*/  IADD3.X R6, PT, PT, R9, UR4, RZ, P1, !PT ;  /* 0x0000000409067c10 */ /* 0x000fe20008ffe4ff */
[----:B------:R1:W-:Y:S04]  /*09c0*/  STL [R4], R19 ;  /* 0x0000001304007387 */ /* 0x0003e80000100800 */
[----:B------:R-:W-:Y:S05]  /*09d0*/  @P0 BRA `(.L_x_8) ;  /* 0xfffffffc00d80947 */ /* 0x000fea000383ffff */
[----:B-1----:R-:W-:Y:S01]  /*09e0*/  SHF.R.U32.HI R4, RZ, 0x17, R11 ;  /* 0x00000017ff047819 */ /* 0x002fe2000001160b */
        /* <DEDUP_REMOVED lines=11> */
[----:B------:R-:W-:Y:S01]  /*0aa0*/  UMOV UR5, 0x3bf921fb ;  /* 0x3bf921fb00057882 */ /* 0x000fe20000000000 */
[----:B------:R-:W-:-:S02]  /*0ab0*/  ISETP.GE.AND P1, PT, R11, RZ, PT ;  /* 0x000000ff0b00720c */ /* 0x000fc40003f26270 */
[-C--:B--2---:R-:W-:Y:S02]  /*0ac0*/  @P0 SHF.L.W.U32.HI R0, R3, R4.reuse, R0 ;  /* 0x0000000403000219 */ /* 0x084fe40000010e00 */
[----:B---3--:R-:W-:Y:S02]  /*0ad0*/  @P0 SHF.L.W.U32.HI R3, R2, R4, R3 ;  /* 0x0000000402030219 */ /* 0x008fe40000010e03 */
[--C-:B------:R-:W-:Y:S02]  /*0ae0*/  SHF.R.U32.HI R17, RZ, 0x1e, R0.reuse ;  /* 0x0000001eff117819 */ /* 0x100fe40000011600 */
[C---:B------:R-:W-:Y:S01]  /*0af0*/  SHF.L.W.U32.HI R2, R3.reuse, 0x2, R0 ;  /* 0x0000000203027819 */ /* 0x040fe20000010e00 */
[----:B------:R-:W-:-:S03]  /*0b00*/  IMAD.SHL.U32 R3, R3, 0x4, RZ ;  /* 0x0000000403037824 */ /* 0x000fc600078e00ff */
[----:B------:R-:W-:Y:S02]  /*0b10*/  SHF.R.S32.HI R4, RZ, 0x1f, R2 ;  /* 0x0000001fff047819 */ /* 0x000fe40000011402 */
[----:B------:R-:W-:Y:S02]  /*0b20*/  LEA.HI R17, R2, R17, RZ, 0x1 ;  /* 0x0000001102117211 */ /* 0x000fe400078f08ff */
[C---:B------:R-:W-:Y:S02]  /*0b30*/  LOP3.LUT R8, R4.reuse, R3, RZ, 0x3c, !PT ;  /* 0x0000000304087212 */ /* 0x040fe400078e3cff */
[----:B------:R-:W-:Y:S01]  /*0b40*/  LOP3.LUT R9, R4, R2, RZ, 0x3c, !PT ;  /* 0x0000000204097212 */ /* 0x000fe200078e3cff */
[----:B------:R-:W-:Y:S01]  /*0b50*/  IMAD.MOV R0, RZ, RZ, -R17 ;  /* 0x000000ffff007224 */ /* 0x000fe200078e0a11 */
[----:B------:R-:W-:-:S03]  /*0b60*/  LOP3.LUT R11, R2, R11, RZ, 0x3c, !PT ;  /* 0x0000000b020b7212 */ /* 0x000fc600078e3cff */
[----:B------:R-:W-:Y:S01]  /*0b70*/  @!P1 IMAD.MOV.U32 R17, RZ, RZ, R0 ;  /* 0x000000ffff119224 */ /* 0x000fe200078e0000 */
[----:B------:R-:W1:Y:S01]  /*0b80*/  I2F.F64.S64 R8, R8 ;  /* 0x0000000800087312 */ /* 0x000e620000301c00 */
[----:B------:R-:W-:Y:S01]  /*0b90*/  ISETP.GE.AND P0, PT, R11, RZ, PT ;  /* 0x000000ff0b00720c */ /* 0x000fe20003f06270 */
[----:B-1----:R-:W-:-:S10]  /*0ba0*/  DMUL R18, R8, UR4 ;  /* 0x0000000408127c28 */ /* 0x002fd40008000000 */
[----:B------:R-:W1:Y:S02]  /*0bb0*/  F2F.F32.F64 R18, R18 ;  /* 0x0000001200127310 */ /* 0x000e640000301000 */
[----:B01----:R-:W-:-:S07]  /*0bc0*/  FSEL R16, -R18, R18, !P0 ;  /* 0x0000001212107208 */ /* 0x003fce0004000100 */
.L_x_7:
[----:B------:R-:W-:Y:S05]  /*0bd0*/  BSYNC.RECONVERGENT B0 ;  /* 0x0000000000007941 */ /* 0x000fea0003800200 */
.L_x_6:
[----:B------:R-:W-:Y:S01]  /*0be0*/  UMOV UR4, 0xffffffff ;  /* 0xffffffff00047882 */ /* 0x000fe20000000000 */
[----:B------:R-:W-:Y:S01]  /*0bf0*/  FMUL R11, R16, R16 ;  /* 0x00000010100b7220 */ /* 0x000fe20000400000 */
[----:B------:R-:W-:Y:S01]  /*0c00*/  USHF.L.U32 UR4, UR4, UR8, URZ ;  /* 0x0000000804047299 */ /* 0x000fe200080006ff */
[----:B------:R-:W-:Y:S01]  /*0c10*/  LOP3.LUT R0, R17, 0x1, RZ, 0xc0, !PT ;  /* 0x0000000111007812 */ /* 0x000fe200078ec0ff */
[----:B------:R-:W-:Y:S01]  /*0c20*/  UISETP.NE.AND UP0, UPT, UR8, UR7, UPT ;  /* 0x000000070800728c */ /* 0x000fe2000bf05270 */
[----:B------:R-:W-:Y:S01]  /*0c30*/  FFMA R12, R11, R12, -0.0013887860113754868507 ;  /* 0xbab607ed0b0c7423 */ /* 0x000fe2000000000c */
[----:B------:R-:W-:Y:S02]  /*0c40*/  LOP3.LUT P1, RZ, R17, 0x2, RZ, 0xc0, !PT ;  /* 0x0000000211ff7812 */ /* 0x000fe4000782c0ff */
[----:B------:R-:W-:Y:S01]  /*0c50*/  LOP3.LUT R3, R7, UR4, RZ, 0xc0, !PT ;  /* 0x0000000407037c12 */ /* 0x000fe2000f8ec0ff */
[----:B------:R-:W-:Y:S01]  /*0c60*/  UMOV UR4, 0x4 ;  /* 0x0000000400047882 */ /* 0x000fe20000000000 */
[----:B------:R-:W-:Y:S01]  /*0c70*/  ISETP.NE.U32.AND P0, PT, R0, 0x1, PT ;  /* 0x000000010000780c */ /* 0x000fe20003f05070 */
[----:B------:R-:W-:-:S02]  /*0c80*/  USHF.L.U32 UR4, UR4, UR8, URZ ;  /* 0x0000000804047299 */ /* 0x000fc400080006ff */
[----:B------:R-:W-:Y:S01]  /*0c90*/  IMAD.IADD R3, R10, 0x1, R3 ;  /* 0x000000010a037824 */ /* 0x000fe200078e0203 */
[----:B------:R-:W-:Y:S02]  /*0ca0*/  FSEL R0, R15, 0.041666727513074874878, P0 ;  /* 0x3d2aaabb0f007808 */ /* 0x000fe40000000000 */
[----:B------:R-:W-:Y:S02]  /*0cb0*/  FSEL R12, R12, -0.00019574658654164522886, !P0 ;  /* 0xb94d41530c0c7808 */ /* 0x000fe40004000000 */
[----:B------:R-:W-:Y:S02]  /*0cc0*/  LEA R4, R3, UR6, 0x3 ;  /* 0x0000000603047c11 */ /* 0x000fe4000f8e18ff */
[----:B------:R-:W-:Y:S01]  /*0cd0*/  FSEL R13, -R13, -0.4999999701976776123, P0 ;  /* 0xbeffffff0d0d7808 */ /* 0x000fe20000000100 */
[C---:B------:R-:W-:Y:S01]  /*0ce0*/  FFMA R12, R11.reuse, R12, R0 ;  /* 0x0000000c0b0c7223 */ /* 0x040fe20000000000 */
[----:B------:R-:W-:Y:S01]  /*0cf0*/  FSEL R0, R16, 1, P0 ;  /* 0x3f80000010007808 */ /* 0x000fe20000000000 */
[----:B------:R-:W0:Y:S02]  /*0d00*/  LDS.64 R8, [R4+UR4] ;  /* 0x0000000404087984 */ /* 0x000e240008000a00 */
[----:B------:R-:W-:-:S02]  /*0d10*/  FFMA R12, R11, R12, R13 ;  /* 0x0000000c0b0c7223 */ /* 0x000fc4000000000d */
[----:B------:R-:W1:Y:S01]  /*0d20*/  LDS.64 R2, [R4] ;  /* 0x0000000004027984 */ /* 0x000e620000000a00 */
[----:B------:R-:W-:-:S04]  /*0d30*/  FFMA R11, R11, R0, RZ ;  /* 0x000000000b0b7223 */ /* 0x000fc800000000ff */
[----:B------:R-:W-:-:S04]  /*0d40*/  FFMA R0, R11, R12, R0 ;  /* 0x0000000c0b007223 */ /* 0x000fc80000000000 */
[----:B------:R-:W-:-:S04]  /*0d50*/  @P1 FADD R0, RZ, -R0 ;  /* 0x80000000ff001221 */ /* 0x000fc80000000000 */
[C---:B0-----:R-:W-:Y:S01]  /*0d60*/  FMUL R11, R0.reuse, R9 ;  /* 0x00000009000b7220 */ /* 0x041fe20000400000 */
[----:B------:R-:W-:-:S03]  /*0d70*/  FMUL R0, R0, R8 ;  /* 0x0000000800007220 */ /* 0x000fc60000400000 */
[C---:B------:R-:W-:Y:S01]  /*0d80*/  FFMA R11, R14.reuse, R8, -R11 ;  /* 0x000000080e0b7223 */ /* 0x040fe2000000080b */
[----:B------:R-:W-:-:S03]  /*0d90*/  FFMA R0, R14, R9, R0 ;  /* 0x000000090e007223 */ /* 0x000fc60000000000 */
[C-C-:B-1----:R-:W-:Y:S01]  /*0da0*/  FADD R8, R2.reuse, R11.reuse ;  /* 0x0000000b02087221 */ /* 0x142fe20000000000 */
[C-C-:B------:R-:W-:Y:S01]  /*0db0*/  FADD R9, R3.reuse, R0.reuse ;  /* 0x0000000003097221 */ /* 0x140fe20000000000 */
[----:B------:R-:W-:Y:S01]  /*0dc0*/  BAR.SYNC.DEFER_BLOCKING 0x0 ;  /* 0x0000000000007b1d */ /* 0x000fe20000010000 */
[----:B------:R-:W-:Y:S01]  /*0dd0*/  FADD R2, R2, -R11 ;  /* 0x8000000b02027221 */ /* 0x000fe20000000000 */
[----:B------:R-:W-:-:S04]  /*0de0*/  FADD R3, R3, -R0 ;  /* 0x8000000003037221 */ /* 0x000fc80000000000 */
[----:B------:R1:W-:Y:S04]  /*0df0*/  STS.64 [R4], R8 ;  /* 0x0000000804007388 */ /* 0x0003e80000000a00 */
[----:B------:R1:W-:Y:S01]  /*0e00*/  STS.64 [R4+UR4], R2 ;  /* 0x0000000204007988 */ /* 0x0003e20008000a04 */
[----:B------:R-:W-:-:S07]  /*0e10*/  UIADD3 UR4, UPT, UPT, UR8, 0x1, URZ ;  /* 0x0000000108047890 */ /* 0x000fce000fffe0ff */
[----:B------:R-:W-:Y:S01]  /*0e20*/  UMOV UR8, UR4 ;  /* 0x0000000400087c82 */ /* 0x000fe20008000000 */
[----:B------:R-:W-:Y:S06]  /*0e30*/  BAR.SYNC.DEFER_BLOCKING 0x0 ;  /* 0x0000000000007b1d */ /* 0x000fec0000010000 */
[----:B------:R-:W-:Y:S05]  /*0e40*/  BRA.U UP0, `(.L_x_9) ;  /* 0xfffffff100e47547 */ /* 0x000fea000b83ffff */
.L_x_0:
[----:B01----:R-:W0:Y:S01]  /*0e50*/  LDS.64 R4, [R5] ;  /* 0x0000000005047984 */ /* 0x003e220000000a00 */
[----:B------:R-:W1:Y:S08]  /*0e60*/  LDC R0, c[0x0][0x39c] ;  /* 0x0000e700ff007b82 */ /* 0x000e700000000800 */
[----:B------:R-:W2:Y:S01]  /*0e70*/  LDC.64 R2, c[0x0][0x390] ;  /* 0x0000e400ff027b82 */ /* 0x000ea20000000a00 */
[----:B-1----:R-:W-:-:S04]  /*0e80*/  IMAD R7, R0, UR9, R7 ;  /* 0x0000000900077c24 */ /* 0x002fc8000f8e0207 */
[----:B--2---:R-:W-:-:S05]  /*0e90*/  IMAD.WIDE R2, R7, 0x8, R2 ;  /* 0x0000000807027825 */ /* 0x004fca00078e0202 */
[----:B0-----:R-:W-:Y:S04]  /*0ea0*/  STG.E desc[UR10][R2.64], R4 ;  /* 0x0000000402007986 */ /* 0x001fe8000c10190a */
[----:B------:R-:W-:Y:S01]  /*0eb0*/  STG.E desc[UR10][R2.64+0x4], R5 ;  /* 0x0000040502007986 */ /* 0x000fe2000c10190a */
[----:B------:R-:W-:Y:S05]  /*0ec0*/  EXIT ;  /* 0x000000000000794d */ /* 0x000fea0003800000 */
        .weak           $__internal_0_$__cuda_sm3x_div_rn_noftz_f32_slowpath
        .type           $__internal_0_$__cuda_sm3x_div_rn_noftz_f32_slowpath,@function
        .size           $__internal_0_$__cuda_sm3x_div_rn_noftz_f32_slowpath,(.L_x_23 - $__internal_0_$__cuda_sm3x_div_rn_noftz_f32_slowpath)
$__internal_0_$__cuda_sm3x_div_rn_noftz_f32_slowpath:
[----:B------:R-:W-:Y:S01]  /*0ed0*/  SHF.R.U32.HI R4, RZ, 0x17, R9 ;  /* 0x00000017ff047819 */ /* 0x000fe20000011609 */
[----:B------:R-:W-:Y:S01]  /*0ee0*/  BSSY.RECONVERGENT B1, `(.L_x_10) ;  /* 0x0000064000017945 */ /* 0x000fe20003800200 */
[--C-:B------:R-:W-:Y:S01]  /*0ef0*/  SHF.R.U32.HI R3, RZ, 0x17, R0.reuse ;  /* 0x00000017ff037819 */ /* 0x100fe20000011600 */
[----:B------:R-:W-:Y:S01]  /*0f00*/  IMAD.MOV.U32 R6, RZ, RZ, R0 ;  /* 0x000000ffff067224 */ /* 0x000fe200078e0000 */
[----:B------:R-:W-:Y:S02]  /*0f10*/  LOP3.LUT R14, R4, 0xff, RZ, 0xc0, !PT ;  /* 0x000000ff040e7812 */ /* 0x000fe400078ec0ff */
[----:B------:R-:W-:-:S03]  /*0f20*/  LOP3.LUT R12, R3, 0xff, RZ, 0xc0, !PT ;  /* 0x000000ff030c7812 */ /* 0x000fc600078ec0ff */
[----:B------:R-:W-:Y:S02]  /*0f30*/  VIADD R11, R14, 0xffffffff ;  /* 0xffffffff0e0b7836 */ /* 0x000fe40000000000 */
[----:B------:R-:W-:-:S03]  /*0f40*/  VIADD R8, R12, 0xffffffff ;  /* 0xffffffff0c087836 */ /* 0x000fc60000000000 */
[----:B------:R-:W-:-:S04]  /*0f50*/  ISETP.GT.U32.AND P0, PT, R11, 0xfd, PT ;  /* 0x000000fd0b00780c */ /* 0x000fc80003f04070 */
[----:B------:R-:W-:-:S13]  /*0f60*/  ISETP.GT.U32.OR P0, PT, R8, 0xfd, P0 ;  /* 0x000000fd0800780c */ /* 0x000fda0000704470 */
[----:B------:R-:W-:Y:S01]  /*0f70*/  @!P0 IMAD.MOV.U32 R4, RZ, RZ, RZ ;  /* 0x000000ffff048224 */ /* 0x000fe200078e00ff */
[----:B------:R-:W-:Y:S06]  /*0f80*/  @!P0 BRA `(.L_x_11) ;  /* 0x0000000000608947 */ /* 0x000fec0003800000 */
[----:B------:R-:W-:Y:S01]  /*0f90*/  FSETP.GTU.FTZ.AND P0, PT, |R0|, +INF , PT ;  /* 0x7f8000000000780b */ /* 0x000fe20003f1c200 */
[----:B------:R-:W-:Y:S01]  /*0fa0*/  IMAD.MOV.U32 R3, RZ, RZ, R9 ;  /* 0x000000ffff037224 */ /* 0x000fe200078e0009 */
[----:B------:R-:W-:-:S04]  /*0fb0*/  FSETP.GTU.FTZ.AND P1, PT, |R9|, +INF , PT ;  /* 0x7f8000000900780b */ /* 0x000fc80003f3c200 */
[----:B------:R-:W-:-:S13]  /*0fc0*/  PLOP3.LUT P0, PT, P0, P1, PT, 0xf8, 0x8f ;  /* 0x00000000008f781c */ /* 0x000fda0000703f70 */
[----:B------:R-:W-:Y:S05]  /*0fd0*/  @P0 BRA `(.L_x_12) ;  /* 0x00000004004c0947 */ /* 0x000fea0003800000 */
[----:B------:R-:W-:-:S13]  /*0fe0*/  LOP3.LUT P0, RZ, R9, 0x7fffffff, R6, 0xc8, !PT ;  /* 0x7fffffff09ff7812 */ /* 0x000fda000780c806 */
[----:B------:R-:W-:Y:S05]  /*0ff0*/  @!P0 BRA `(.L_x_13) ;  /* 0x00000004003c8947 */ /* 0x000fea0003800000 */
[C---:B------:R-:W-:Y:S02]  /*1000*/  FSETP.NEU.FTZ.AND P2, PT, |R0|.reuse, +INF , PT ;  /* 0x7f8000000000780b */ /* 0x040fe40003f5d200 */
[----:B------:R-:W-:Y:S02]  /*1010*/  FSETP.NEU.FTZ.AND P1, PT, |R3|, +INF , PT ;  /* 0x7f8000000300780b */ /* 0x000fe40003f3d200 */
[----:B------:R-:W-:-:S11]  /*1020*/  FSETP.NEU.FTZ.AND P0, PT, |R0|, +INF , PT ;  /* 0x7f8000000000780b */ /* 0x000fd60003f1d200 */
[----:B------:R-:W-:Y:S05]  /*1030*/  @!P1 BRA !P2, `(.L_x_13) ;  /* 0x00000004002c9947 */ /* 0x000fea0005000000 */
[----:B------:R-:W-:-:S04]  /*1040*/  LOP3.LUT P2, RZ, R6, 0x7fffffff, RZ, 0xc0, !PT ;  /* 0x7fffffff06ff7812 */ /* 0x000fc8000784c0ff */
[----:B------:R-:W-:-:S13]  /*1050*/  PLOP3.LUT P1, PT, P1, P2, PT, 0x2f, 0xf2 ;  /* 0x0000000000f2781c */ /* 0x000fda0000f24577 */
[----:B------:R-:W-:Y:S05]  /*1060*/  @P1 BRA `(.L_x_14) ;  /* 0x0000000400181947 */ /* 0x000fea0003800000 */
[----:B------:R-:W-:-:S04]  /*1070*/  LOP3.LUT P1, RZ, R9, 0x7fffffff, RZ, 0xc0, !PT ;  /* 0x7fffffff09ff7812 */ /* 0x000fc8000782c0ff */
[----:B------:R-:W-:-:S13]  /*1080*/  PLOP3.LUT P0, PT, P0, P1, PT, 0x2f, 0xf2 ;  /* 0x0000000000f2781c */ /* 0x000fda0000702577 */
[----:B------:R-:W-:Y:S05]  /*1090*/  @P0 BRA `(.L_x_15) ;  /* 0x0000000400000947 */ /* 0x000fea0003800000 */
[----:B------:R-:W-:Y:S02]  /*10a0*/  ISETP.GE.AND P0, PT, R8, RZ, PT ;  /* 0x000000ff0800720c */ /* 0x000fe40003f06270 */
[----:B------:R-:W-:-:S11]  /*10b0*/  ISETP.GE.AND P1, PT, R11, RZ, PT ;  /* 0x000000ff0b00720c */ /* 0x000fd60003f26270 */
[----:B------:R-:W-:Y:S02]  /*10c0*/  @P0 IMAD.MOV.U32 R4, RZ, RZ, RZ ;  /* 0x000000ffff040224 */ /* 0x000fe400078e00ff */
[----:B------:R-:W-:Y:S01]  /*10d0*/  @!P0 FFMA R6, R0, 1.84467440737095516160e+19, RZ ;  /* 0x5f80000000068823 */ /* 0x000fe200000000ff */
[----:B------:R-:W-:Y:S02]  /*10e0*/  @!P0 IMAD.MOV.U32 R4, RZ, RZ, -0x40 ;  /* 0xffffffc0ff048424 */ /* 0x000fe400078e00ff */
[----:B------:R-:W-:Y:S02]  /*10f0*/  @!P1 FFMA R9, R3, 1.84467440737095516160e+19, RZ ;  /* 0x5f80000003099823 */ /* 0x000fe400000000ff */
[----:B------:R-:W-:-:S07]  /*1100*/  @!P1 VIADD R4, R4, 0x40 ;  /* 0x0000004004049836 */ /* 0x000fce0000000000 */
.L_x_11:
[----:B------:R-:W-:Y:S01]  /*1110*/  LEA R0, R14, 0xc0800000, 0x17 ;  /* 0xc08000000e007811 */ /* 0x000fe200078eb8ff */
[----:B------:R-:W-:Y:S01]  /*1120*/  VIADD R3, R12, 0xffffff81 ;  /* 0xffffff810c037836 */ /* 0x000fe20000000000 */
[----:B------:R-:W-:Y:S03]  /*1130*/  BSSY.RECONVERGENT B2, `(.L_x_16) ;  /* 0x0000035000027945 */ /* 0x000fe60003800200 */
[----:B------:R-:W-:Y:S02]  /*1140*/  IMAD.IADD R9, R9, 0x1, -R0 ;  /* 0x0000000109097824 */ /* 0x000fe400078e0a00 */
[----:B------:R-:W-:Y:S02]  /*1150*/  IMAD R0, R3, -0x800000, R6 ;  /* 0xff80000003007824 */ /* 0x000fe400078e0206 */
[----:B------:R0:W1:Y:S01]  /*1160*/  MUFU.RCP R8, R9 ;  /* 0x0000000900087308 */ /* 0x0000620000001000 */
[----:B------:R-:W-:Y:S01]  /*1170*/  FADD.FTZ R11, -R9, -RZ ;  /* 0x800000ff090b7221 */ /* 0x000fe20000010100 */
[----:B0-----:R-:W-:-:S05]  /*1180*/  IADD3 R9, PT, PT, R3, 0x7f, -R14 ;  /* 0x0000007f03097810 */ /* 0x001fca0007ffe80e */
[----:B------:R-:W-:Y:S02]  /*1190*/  IMAD.IADD R9, R9, 0x1, R4 ;  /* 0x0000000109097824 */ /* 0x000fe400078e0204 */
[----:B-1----:R-:W-:-:S04]  /*11a0*/  FFMA R13, R8, R11, 1 ;  /* 0x3f800000080d7423 */ /* 0x002fc8000000000b */
[----:B------:R-:W-:-:S04]  /*11b0*/  FFMA R15, R8, R13, R8 ;  /* 0x0000000d080f7223 */ /* 0x000fc80000000008 */
[----:B------:R-:W-:-:S04]  /*11c0*/  FFMA R6, R0, R15, RZ ;  /* 0x0000000f00067223 */ /* 0x000fc800000000ff */
[----:B------:R-:W-:-:S04]  /*11d0*/  FFMA R13, R11, R6, R0 ;  /* 0x000000060b0d7223 */ /* 0x000fc80000000000 */
[----:B------:R-:W-:-:S04]  /*11e0*/  FFMA R8, R15, R13, R6 ;  /* 0x0000000d0f087223 */ /* 0x000fc80000000006 */
[----:B------:R-:W-:-:S04]  /*11f0*/  FFMA R11, R11, R8, R0 ;  /* 0x000000080b0b7223 */ /* 0x000fc80000000000 */
[----:B------:R-:W-:-:S05]  /*1200*/  FFMA R0, R15, R11, R8 ;  /* 0x0000000b0f007223 */ /* 0x000fca0000000008 */
[----:B------:R-:W-:-:S04]  /*1210*/  SHF.R.U32.HI R3, RZ, 0x17, R0 ;  /* 0x00000017ff037819 */ /* 0x000fc80000011600 */
[----:B------:R-:W-:-:S05]  /*1220*/  LOP3.LUT R3, R3, 0xff, RZ, 0xc0, !PT ;  /* 0x000000ff03037812 */ /* 0x000fca00078ec0ff */
[----:B------:R-:W-:-:S04]  /*1230*/  IMAD.IADD R12, R3, 0x1, R9 ;  /* 0x00000001030c7824 */ /* 0x000fc800078e0209 */
[----:B------:R-:W-:-:S05]  /*1240*/  VIADD R3, R12, 0xffffffff ;  /* 0xffffffff0c037836 */ /* 0x000fca0000000000 */
[----:B------:R-:W-:-:S13]  /*1250*/  ISETP.GE.U32.AND P0, PT, R3, 0xfe, PT ;  /* 0x000000fe0300780c */ /* 0x000fda0003f06070 */
[----:B------:R-:W-:Y:S05]  /*1260*/  @!P0 BRA `(.L_x_17) ;  /* 0x0000000000808947 */ /* 0x000fea0003800000 */
[----:B------:R-:W-:-:S13]  /*1270*/  ISETP.GT.AND P0, PT, R12, 0xfe, PT ;  /* 0x000000fe0c00780c */ /* 0x000fda0003f04270 */
[----:B------:R-:W-:Y:S05]  /*1280*/  @P0 BRA `(.L_x_18) ;  /* 0x00000000006c0947 */ /* 0x000fea0003800000 */
[----:B------:R-:W-:-:S13]  /*1290*/  ISETP.GE.AND P0, PT, R12, 0x1, PT ;  /* 0x000000010c00780c */ /* 0x000fda0003f06270 */
[----:B------:R-:W-:Y:S05]  /*12a0*/  @P0 BRA `(.L_x_19) ;  /* 0x0000000000740947 */ /* 0x000fea0003800000 */
[----:B------:R-:W-:Y:S02]  /*12b0*/  ISETP.GE.AND P0, PT, R12, -0x18, PT ;  /* 0xffffffe80c00780c */ /* 0x000fe40003f06270 */
[----:B------:R-:W-:-:S11]  /*12c0*/  LOP3.LUT R0, R0, 0x80000000, RZ, 0xc0, !PT ;  /* 0x8000000000007812 */ /* 0x000fd600078ec0ff */
[----:B------:R-:W-:Y:S05]  /*12d0*/  @!P0 BRA `(.L_x_19) ;  /* 0x0000000000688947 */ /* 0x000fea0003800000 */
[CCC-:B------:R-:W-:Y:S01]  /*12e0*/  FFMA.RZ R3, R15.reuse, R11.reuse, R8.reuse ;  /* 0x0000000b0f037223 */ /* 0x1c0fe2000000c008 */
[C---:B------:R-:W-:Y:S02]  /*12f0*/  VIADD R9, R12.reuse, 0x20 ;  /* 0x000000200c097836 */ /* 0x040fe40000000000 */
[-CC-:B------:R-:W-:Y:S01]  /*1300*/  FFMA.RM R4, R15, R11.reuse, R8.reuse ;  /* 0x0000000b0f047223 */ /* 0x180fe20000004008 */
[C---:B------:R-:W-:Y:S02]  /*1310*/  ISETP.NE.AND P2, PT, R12.reuse, RZ, PT ;  /* 0x000000ff0c00720c */ /* 0x040fe40003f45270 */
[----:B------:R-:W-:Y:S01]  /*1320*/  LOP3.LUT R6, R3, 0x7fffff, RZ, 0xc0, !PT ;  /* 0x007fffff03067812 */ /* 0x000fe200078ec0ff */
[----:B------:R-:W-:Y:S01]  /*1330*/  FFMA.RP R3, R15, R11, R8 ;  /* 0x0000000b0f037223 */ /* 0x000fe20000008008 */
[----:B------:R-:W-:Y:S01]  /*1340*/  IMAD.MOV R8, RZ, RZ, -R12 ;  /* 0x000000ffff087224 */ /* 0x000fe200078e0a0c */
[----:B------:R-:W-:Y:S02]  /*1350*/  ISETP.NE.AND P1, PT, R12, RZ, PT ;  /* 0x000000ff0c00720c */ /* 0x000fe40003f25270 */
[----:B------:R-:W-:-:S02]  /*1360*/  LOP3.LUT R6, R6, 0x800000, RZ, 0xfc, !PT ;  /* 0x0080000006067812 */ /* 0x000fc400078efcff */
[----:B------:R-:W-:Y:S02]  /*1370*/  FSETP.NEU.FTZ.AND P0, PT, R3, R4, PT ;  /* 0x000000040300720b */ /* 0x000fe40003f1d000 */
[----:B------:R-:W-:Y:S02]  /*1380*/  SHF.L.U32 R9, R6, R9, RZ ;  /* 0x0000000906097219 */ /* 0x000fe400000006ff */
[----:B------:R-:W-:Y:S02]  /*1390*/  SEL R3, R8, RZ, P2 ;  /* 0x000000ff08037207 */ /* 0x000fe40001000000 */
[----:B------:R-:W-:Y:S02]  /*13a0*/  ISETP.NE.AND P1, PT, R9, RZ, P1 ;  /* 0x000000ff0900720c */ /* 0x000fe40000f25270 */
[----:B------:R-:W-:Y:S02]  /*13b0*/  SHF.R.U32.HI R3, RZ, R3, R6 ;  /* 0x00000003ff037219 */ /* 0x000fe40000011606 */
[----:B------:R-:W-:-:S02]  /*13c0*/  PLOP3.LUT P0, PT, P0, P1, PT, 0xf8, 0x8f ;  /* 0x00000000008f781c */ /* 0x000fc40000703f70 */
[----:B------:R-:W-:Y:S02]  /*13d0*/  SHF.R.U32.HI R9, RZ, 0x1, R3 ;  /* 0x00000001ff097819 */ /* 0x000fe40000011603 */
[----:B------:R-:W-:-:S04]  /*13e0*/  SEL R4, RZ, 0x1, !P0 ;  /* 0x00000001ff047807 */ /* 0x000fc80004000000 */
[----:B------:R-:W-:-:S04]  /*13f0*/  LOP3.LUT R4, R4, 0x1, R9, 0xf8, !PT ;  /* 0x0000000104047812 */ /* 0x000fc800078ef809 */
[----:B------:R-:W-:-:S05]  /*1400*/  LOP3.LUT R4, R4, R3, RZ, 0xc0, !PT ;  /* 0x0000000304047212 */ /* 0x000fca00078ec0ff */
[----:B------:R-:W-:-:S05]  /*1410*/  IMAD.IADD R9, R9, 0x1, R4 ;  /* 0x0000000109097824 */ /* 0x000fca00078e0204 */
[----:B------:R-:W-:Y:S01]  /*1420*/  LOP3.LUT R0, R9, R0, RZ, 0xfc, !PT ;  /* 0x0000000009007212 */ /* 0x000fe200078efcff */
[----:B------:R-:W-:Y:S06]  /*1430*/  BRA `(.L_x_19) ;  /* 0x0000000000107947 */ /* 0x000fec0003800000 */
.L_x_18:
[----:B------:R-:W-:-:S04]  /*1440*/  LOP3.LUT R0, R0, 0x80000000, RZ, 0xc0, !PT ;  /* 0x8000000000007812 */ /* 0x000fc800078ec0ff */
[----:B------:R-:W-:Y:S01]  /*1450*/  LOP3.LUT R0, R0, 0x7f800000, RZ, 0xfc, !PT ;  /* 0x7f80000000007812 */ /* 0x000fe200078efcff */
[----:B------:R-:W-:Y:S06]  /*1460*/  BRA `(.L_x_19) ;  /* 0x0000000000047947 */ /* 0x000fec0003800000 */
.L_x_17:
[----:B------:R-:W-:-:S07]  /*1470*/  IMAD R0, R9, 0x800000, R0 ;  /* 0x0080000009007824 */ /* 0x000fce00078e0200 */
.L_x_19:
[----:B------:R-:W-:Y:S05]  /*1480*/  BSYNC.RECONVERGENT B2 ;  /* 0x0000000000027941 */ /* 0x000fea0003800200 */
.L_x_16:
[----:B------:R-:W-:Y:S05]  /*1490*/  BRA `(.L_x_20) ;  /* 0x0000000000207947 */ /* 0x000fea0003800000 */
.L_x_15:
[----:B------:R-:W-:-:S04]  /*14a0*/  LOP3.LUT R0, R9, 0x80000000, R6, 0x48, !PT ;  /* 0x8000000009007812 */ /* 0x000fc800078e4806 */
[----:B------:R-:W-:Y:S01]  /*14b0*/  LOP3.LUT R0, R0, 0x7f800000, RZ, 0xfc, !PT ;  /* 0x7f80000000007812 */ /* 0x000fe200078efcff */
[----:B------:R-:W-:Y:S06]  /*14c0*/  BRA `(.L_x_20) ;  /* 0x0000000000147947 */ /* 0x000fec0003800000 */
.L_x_14:
[----:B------:R-:W-:Y:S01]  /*14d0*/  LOP3.LUT R0, R9, 0x80000000, R6, 0x48, !PT ;  /* 0x8000000009007812 */ /* 0x000fe200078e4806 */
[----:B------:R-:W-:Y:S06]  /*14e0*/  BRA `(.L_x_20) ;  /* 0x00000000000c7947 */ /* 0x000fec0003800000 */
.L_x_13:
[----:B------:R-:W0:Y:S01]  /*14f0*/  MUFU.RSQ R0, -QNAN ;  /* 0xffc0000000007908 */ /* 0x000e220000001400 */
[----:B------:R-:W-:Y:S05]  /*1500*/  BRA `(.L_x_20) ;  /* 0x0000000000047947 */ /* 0x000fea0003800000 */
.L_x_12:
[----:B------:R-:W-:-:S07]  /*1510*/  FADD.FTZ R0, R0, R3 ;  /* 0x0000000300007221 */ /* 0x000fce0000010000 */
.L_x_20:
[----:B------:R-:W-:Y:S05]  /*1520*/  BSYNC.RECONVERGENT B1 ;  /* 0x0000000000017941 */ /* 0x000fea0003800200 */
.L_x_10:
[----:B------:R-:W-:-:S04]  /*1530*/  IMAD.MOV.U32 R3, RZ, RZ, 0x0 ;  /* 0x00000000ff037424 */ /* 0x000fc800078e00ff */
[----:B0-----:R-:W-:Y:S05]  /*1540*/  RET.REL.NODEC R2 `(_Z10stftkernelPKfS0_P7Complexiiii) ;  /* 0xffffffe802ac7950 */ /* 0x001fea0003c3ffff */
.L_x_21:
[----:B------:R-:W-:-:S00]  /*1550*/  BRA `(.L_x_21) ;  /* 0xfffffffc00fc7947 */ /* 0x000fc0000383ffff */
[----:B------:R-:W-:-:S00]  /*1560*/  NOP ;  /* 0x0000000000007918 */ /* 0x000fc00000000000 */
        /* <DEDUP_REMOVED lines=9> */
.L_x_23:


//--------------------- .text._Z11spectrogramPK7ComplexPfi --------------------------
	.section	.text._Z11spectrogramPK7ComplexPfi,"ax",@progbits
	.align	128
        .global         _Z11spectrogramPK7ComplexPfi
        .type           _Z11spectrogramPK7ComplexPfi,@function
        .size           _Z11spectrogramPK7ComplexPfi,(.L_x_25 - _Z11spectrogramPK7ComplexPfi)
        .other          _Z11spectrogramPK7ComplexPfi,@"STO_CUDA_ENTRY STV_DEFAULT"
_Z11spectrogramPK7ComplexPfi:
.text._Z11spectrogramPK7ComplexPfi:
[----:B------:R-:W-:Y:S01]  /*0000*/  LDC R1, c[0x0][0x37c] ;  /* 0x0000df00ff017b82 */ /* 0x000fe20000000800 */
[----:B------:R-:W0:Y:S07]  /*0010*/  S2R R0, SR_TID.X ;  /* 0x0000000000007919 */ /* 0x000e2e0000002100 */
[----:B------:R-:W0:Y:S01]  /*0020*/  S2UR UR4, SR_CTAID.X ;  /* 0x00000000000479c3 */ /* 0x000e220000002500 */
[----:B------:R-:W1:Y:S07]  /*0030*/  LDCU UR5, c[0x0][0x390] ;  /* 0x00007200ff0577ac */ /* 0x000e6e0008000800 */
[----:B------:R-:W0:Y:S02]  /*0040*/  LDC R7, c[0x0][0x360] ;  /* 0x0000d800ff077b82 */ /* 0x000e240000000800 */
[----:B0-----:R-:W-:-:S05]  /*0050*/  IMAD R7, R7, UR4, R0 ;  /* 0x0000000407077c24 */ /* 0x001fca000f8e0200 */
[----:B-1----:R-:W-:-:S13]  /*0060*/  ISETP.GE.AND P0, PT, R7, UR5, PT ;  /* 0x0000000507007c0c */ /* 0x002fda000bf06270 */
[----:B------:R-:W-:Y:S05]  /*0070*/  @P0 EXIT ;  /* 0x000000000000094d */ /* 0x000fea0003800000 */
[----:B------:R-:W0:Y:S01]  /*0080*/  LDC.64 R2, c[0x0][0x380] ;  /* 0x0000e000ff027b82 */ /* 0x000e220000000a00 */
[----:B------:R-:W1:Y:S07]  /*0090*/  LDCU.64 UR4, c[0x0][0x358] ;  /* 0x00006b00ff0477ac */ /* 0x000e6e0008000a00 */
[----:B------:R-:W2:Y:S01]  /*00a0*/  LDC.64 R4, c[0x0][0x388] ;  /* 0x0000e200ff047b82 */ /* 0x000ea20000000a00 */
[----:B0-----:R-:W-:-:S05]  /*00b0*/  IMAD.WIDE R2, R7, 0x8, R2 ;  /* 0x0000000807027825 */ /* 0x001fca00078e0202 */
[----:B-1----:R-:W3:Y:S04]  /*00c0*/  LDG.E R6, desc[UR4][R2.64+0x4] ;  /* 0x0000040402067981 */ /* 0x002ee8000c1e1900 */
[----:B------:R-:W4:Y:S01]  /*00d0*/  LDG.E R0, desc[UR4][R2.64] ;  /* 0x0000000402007981 */ /* 0x000f22000c1e1900 */
[----:B--2---:R-:W-:-:S04]  /*00e0*/  IMAD.WIDE R4, R7, 0x4, R4 ;  /* 0x0000000407047825 */ /* 0x004fc800078e0204 */
[----:B---3--:R-:W-:-:S04]  /*00f0*/  FMUL R9, R6, R6 ;  /* 0x0000000606097220 */ /* 0x008fc80000400000 */
[----:B----4-:R-:W-:-:S05]  /*0100*/  FFMA R9, R0, R0, R9 ;  /* 0x0000000000097223 */ /* 0x010fca0000000009 */
[----:B------:R-:W-:Y:S01]  /*0110*/  STG.E desc[UR4][R4.64], R9 ;  /* 0x0000000904007986 */ /* 0x000fe2000c101904 */
[----:B------:R-:W-:Y:S05]  /*0120*/  EXIT ;  /* 0x000000000000794d */ /* 0x000fea0003800000 */
.L_x_22:
        /* <DEDUP_REMOVED lines=13> */
.L_x_25:


//--------------------- .nv.global.init           --------------------------
	.section	.nv.global.init,"aw",@progbits
	.align	4
.nv.global.init:
	.type		__cudart_i2opi_f,@object
	.size		__cudart_i2opi_f,(.L_0 - __cudart_i2opi_f)
__cudart_i2opi_f:
        /*0000*/ 	.byte	0x41, 0x90, 0x43, 0x3c, 0x99, 0x95, 0x62, 0xdb, 0xc0, 0xdd, 0x34, 0xf5, 0xd1, 0x57, 0x27, 0xfc
        /*0010*/ 	.byte	0x29, 0x15, 0x44, 0x4e, 0x6e, 0x83, 0xf9, 0xa2
.L_0:


//--------------------- .nv.shared._Z10stftkernelPKfS0_P7Complexiiii --------------------------
	.section	.nv.shared._Z10stftkernelPKfS0_P7Complexiiii,"aw",@nobits
	.sectionflags	@""
	.align	16
	.zero		1024


//--------------------- .nv.shared.reserved.0     --------------------------
	.section	.nv.shared.reserved.0,"aw",@nobits
	.weak		__nv_reservedSMEM_offset_0_alias
	.size		__nv_reservedSMEM_offset_0_alias, 0, 64
	.other		__nv_reservedSMEM_offset_0_alias,@"STO_CUDA_RESERVED_SHARED STV_DEFAULT"
__nv_reservedSMEM_offset_0_alias:
	.zero		0
	.zero		64


//--------------------- .nv.shared._Z11spectrogramPK7ComplexPfi --------------------------
	.section	.nv.shared._Z11spectrogramPK7ComplexPfi,"aw",@nobits
	.sectionflags	@""
	.align	16
	.zero		1024


//--------------------- .nv.constant0._Z10stftkernelPKfS0_P7Complexiiii --------------------------
	.section	.nv.constant0._Z10stftkernelPKfS0_P7Complexiiii,"a",@progbits
	.sectionflags	@""
	.align	4
.nv.constant0._Z10stftkernelPKfS0_P7Complexiiii:
	.zero		936


//--------------------- .nv.constant0._Z11spectrogramPK7ComplexPfi --------------------------
	.section	.nv.constant0._Z11spectrogramPK7ComplexPfi,"a",@progbits
	.sectionflags	@""
	.align	4
.nv.constant0._Z11spectrogramPK7ComplexPfi:
	.zero		916


//--------------------- SYMBOLS --------------------------

	.type		.nv.reservedSmem.offset0,@object
	.size		.nv.reservedSmem.offset0,0x4
	.type		.nv.reservedSmem.cap,@object
	.size		.nv.reservedSmem.cap,0x4
